	.target	sm_90a

	.elftype	@"ET_EXEC"


//--------------------- .note.nv.tkinfo           --------------------------
	.section	.note.nv.tkinfo,"",@"SHT_NOTE"
	.sectionflags	@"SHF_NOTE_NV_TKINFO"
	.tkinfo
        /*0018*/ 	.word	0x00000002
        /*0030*/ 	.string	""
        /*0030*/ 	.string	"ptxas"
        /*0030*/ 	.string	"Cuda compilation tools, release 13.0, V13.0.88"
        /*0030*/ 	.string	"Build cuda_13.0.r13.0/compiler.36424714_0"
        /*0030*/ 	.string	"-arch sm_90a -m 64 "



//--------------------- .note.nv.cuinfo           --------------------------
	.section	.note.nv.cuinfo,"",@"SHT_NOTE"
	.sectionflags	@"SHF_NOTE_NV_CUINFO"
        /*0018*/ 	.short	0x0002
        /*001a*/ 	.short	0x005a
        /*001c*/ 	.short	0x0082
	.zero		2


//--------------------- .nv.info                  --------------------------
	.section	.nv.info,"",@"SHT_CUDA_INFO"
	.align	4


	//----- nvinfo : EIATTR_REGCOUNT
	.align		4
        /*0000*/ 	.byte	0x04, 0x2f
        /*0002*/ 	.short	(.L_12 - .L_11)
	.align		4
.L_11:
        /*0004*/ 	.word	index@(_ZN7cutlass13device_kernelINS_4gemm6kernel13GemmUniversalIN4cute5tupleIJiiiiEEENS1_10collective13CollectiveMmaINS1_37MainloopSm90TmaGmmaWarpSpecializedFP8ILi14ENS5_IJNS4_1CILi2EEENSA_ILi1EEESC_EEENS1_32KernelTmaWarpSpecializedPingpongEEENS5_IJNSA_ILi64EEENSA_ILi192EEESG_EEENS_12float_e4m3_tENS5_IJlSC_lEEESJ_SK_NS4_8TiledMMAINS4_8MMA_AtomIJNS4_4SM904GMMA31MMA_64x192x32_F32E4M3E4M3_SS_TNILNSO_7ScaleInE1ELSQ_1EEEEEENS4_6LayoutINS5_IJSC_SC_SC_EEENS5_IJNSA_ILi0EEESV_SV_EEEEENS5_IJNS4_10UnderscoreESY_SY_EEEEENS4_13SM90_TMA_LOADENS4_14ComposedLayoutINS4_7SwizzleILi2ELi4ELi3EEENS4_18smem_ptr_flag_bitsILi8EEENST_INS5_IJNSA_ILi8EEESG_EEENS5_IJSG_SC_EEEEEEEvNS4_8identityENS4_23SM90_TMA_LOAD_MULTICASTES1B_vS1C_EENS_8epilogue10collective6detail29Sm90TmaWarpSpecializedAdapterINS1G_15DefaultEpilogueISJ_SK_SK_NS1F_6thread17LinearCombinationISJ_Li1EffLNS1K_9ScaleType4KindE0ELNS_15FloatRoundStyleE2ESJ_EENS1_15EpilogueDefaultEEEEEvvEEEEvNT_6ParamsE)
        /*0008*/ 	.word	0x000000a8


	//----- nvinfo : EIATTR_FRAME_SIZE
	.align		4
.L_12:
        /*000c*/ 	.byte	0x04, 0x11
        /*000e*/ 	.short	(.L_14 - .L_13)
	.align		4
.L_13:
        /*0010*/ 	.word	index@(_ZN7cutlass13device_kernelINS_4gemm6kernel13GemmUniversalIN4cute5tupleIJiiiiEEENS1_10collective13CollectiveMmaINS1_37MainloopSm90TmaGmmaWarpSpecializedFP8ILi14ENS5_IJNS4_1CILi2EEENSA_ILi1EEESC_EEENS1_32KernelTmaWarpSpecializedPingpongEEENS5_IJNSA_ILi64EEENSA_ILi192EEESG_EEENS_12float_e4m3_tENS5_IJlSC_lEEESJ_SK_NS4_8TiledMMAINS4_8MMA_AtomIJNS4_4SM904GMMA31MMA_64x192x32_F32E4M3E4M3_SS_TNILNSO_7ScaleInE1ELSQ_1EEEEEENS4_6LayoutINS5_IJSC_SC_SC_EEENS5_IJNSA_ILi0EEESV_SV_EEEEENS5_IJNS4_10UnderscoreESY_SY_EEEEENS4_13SM90_TMA_LOADENS4_14ComposedLayoutINS4_7SwizzleILi2ELi4ELi3EEENS4_18smem_ptr_flag_bitsILi8EEENST_INS5_IJNSA_ILi8EEESG_EEENS5_IJSG_SC_EEEEEEEvNS4_8identityENS4_23SM90_TMA_LOAD_MULTICASTES1B_vS1C_EENS_8epilogue10collective6detail29Sm90TmaWarpSpecializedAdapterINS1G_15DefaultEpilogueISJ_SK_SK_NS1F_6thread17LinearCombinationISJ_Li1EffLNS1K_9ScaleType4KindE0ELNS_15FloatRoundStyleE2ESJ_EENS1_15EpilogueDefaultEEEEEvvEEEEvNT_6ParamsE)
        /*0014*/ 	.word	0x00000000


	//----- nvinfo : EIATTR_MIN_STACK_SIZE
	.align		4
.L_14:
        /*0018*/ 	.byte	0x04, 0x12
        /*001a*/ 	.short	(.L_16 - .L_15)
	.align		4
.L_15:
        /*001c*/ 	.word	index@(_ZN7cutlass13device_kernelINS_4gemm6kernel13GemmUniversalIN4cute5tupleIJiiiiEEENS1_10collective13CollectiveMmaINS1_37MainloopSm90TmaGmmaWarpSpecializedFP8ILi14ENS5_IJNS4_1CILi2EEENSA_ILi1EEESC_EEENS1_32KernelTmaWarpSpecializedPingpongEEENS5_IJNSA_ILi64EEENSA_ILi192EEESG_EEENS_12float_e4m3_tENS5_IJlSC_lEEESJ_SK_NS4_8TiledMMAINS4_8MMA_AtomIJNS4_4SM904GMMA31MMA_64x192x32_F32E4M3E4M3_SS_TNILNSO_7ScaleInE1ELSQ_1EEEEEENS4_6LayoutINS5_IJSC_SC_SC_EEENS5_IJNSA_ILi0EEESV_SV_EEEEENS5_IJNS4_10UnderscoreESY_SY_EEEEENS4_13SM90_TMA_LOADENS4_14ComposedLayoutINS4_7SwizzleILi2ELi4ELi3EEENS4_18smem_ptr_flag_bitsILi8EEENST_INS5_IJNSA_ILi8EEESG_EEENS5_IJSG_SC_EEEEEEEvNS4_8identityENS4_23SM90_TMA_LOAD_MULTICASTES1B_vS1C_EENS_8epilogue10collective6detail29Sm90TmaWarpSpecializedAdapterINS1G_15DefaultEpilogueISJ_SK_SK_NS1F_6thread17LinearCombinationISJ_Li1EffLNS1K_9ScaleType4KindE0ELNS_15FloatRoundStyleE2ESJ_EENS1_15EpilogueDefaultEEEEEvvEEEEvNT_6ParamsE)
        /*0020*/ 	.word	0x00000000
.L_16:


//--------------------- .nv.compat                --------------------------
	.section	.nv.compat,"",@"SHT_CUDA_COMPAT_INFO"
	.align	4
        /*0000*/ 	.byte	0x02, 0x09, 0x01, 0x00, 0x02, 0x02, 0x04, 0x00, 0x02, 0x05, 0x05, 0x00, 0x03, 0x07, 0x01, 0x01
        /*0010*/ 	.byte	0x02, 0x03, 0x01, 0x00, 0x02, 0x06, 0x01, 0x00, 0x04, 0x0b, 0x08, 0x00, 0x00, 0x00, 0x00, 0x00
        /*0020*/ 	.byte	0x00, 0x00, 0x00, 0x00


//--------------------- .nv.info._ZN7cutlass13device_kernelINS_4gemm6kernel13GemmUniversalIN4cute5tupleIJiiiiEEENS1_10collective13CollectiveMmaINS1_37MainloopSm90TmaGmmaWarpSpecializedFP8ILi14ENS5_IJNS4_1CILi2EEENSA_ILi1EEESC_EEENS1_32KernelTmaWarpSpecializedPingpongEEENS5_IJNSA_ILi64EEENSA_ILi192EEESG_EEENS_12float_e4m3_tENS5_IJlSC_lEEESJ_SK_NS4_8TiledMMAINS4_8MMA_AtomIJNS4_4SM904GMMA31MMA_64x192x32_F32E4M3E4M3_SS_TNILNSO_7ScaleInE1ELSQ_1EEEEEENS4_6LayoutINS5_IJSC_SC_SC_EEENS5_IJNSA_ILi0EEESV_SV_EEEEENS5_IJNS4_10UnderscoreESY_SY_EEEEENS4_13SM90_TMA_LOADENS4_14ComposedLayoutINS4_7SwizzleILi2ELi4ELi3EEENS4_18smem_ptr_flag_bitsILi8EEENST_INS5_IJNSA_ILi8EEESG_EEENS5_IJSG_SC_EEEEEEEvNS4_8identityENS4_23SM90_TMA_LOAD_MULTICASTES1B_vS1C_EENS_8epilogue10collective6detail29Sm90TmaWarpSpecializedAdapterINS1G_15DefaultEpilogueISJ_SK_SK_NS1F_6thread17LinearCombinationISJ_Li1EffLNS1K_9ScaleType4KindE0ELNS_15FloatRoundStyleE2ESJ_EENS1_15EpilogueDefaultEEEEEvvEEEEvNT_6ParamsE --------------------------
	.section	.nv.info._ZN7cutlass13device_kernelINS_4gemm6kernel13GemmUniversalIN4cute5tupleIJiiiiEEENS1_10collective13CollectiveMmaINS1_37MainloopSm90TmaGmmaWarpSpecializedFP8ILi14ENS5_IJNS4_1CILi2EEENSA_ILi1EEESC_EEENS1_32KernelTmaWarpSpecializedPingpongEEENS5_IJNSA_ILi64EEENSA_ILi192EEESG_EEENS_12float_e4m3_tENS5_IJlSC_lEEESJ_SK_NS4_8TiledMMAINS4_8MMA_AtomIJNS4_4SM904GMMA31MMA_64x192x32_F32E4M3E4M3_SS_TNILNSO_7ScaleInE1ELSQ_1EEEEEENS4_6LayoutINS5_IJSC_SC_SC_EEENS5_IJNSA_ILi0EEESV_SV_EEEEENS5_IJNS4_10UnderscoreESY_SY_EEEEENS4_13SM90_TMA_LOADENS4_14ComposedLayoutINS4_7SwizzleILi2ELi4ELi3EEENS4_18smem_ptr_flag_bitsILi8EEENST_INS5_IJNSA_ILi8EEESG_EEENS5_IJSG_SC_EEEEEEEvNS4_8identityENS4_23SM90_TMA_LOAD_MULTICASTES1B_vS1C_EENS_8epilogue10collective6detail29Sm90TmaWarpSpecializedAdapterINS1G_15DefaultEpilogueISJ_SK_SK_NS1F_6thread17LinearCombinationISJ_Li1EffLNS1K_9ScaleType4KindE0ELNS_15FloatRoundStyleE2ESJ_EENS1_15EpilogueDefaultEEEEEvvEEEEvNT_6ParamsE,"",@"SHT_CUDA_INFO"
	.sectionflags	@""
	.align	4


	//----- nvinfo : EIATTR_CUDA_API_VERSION
	.align		4
        /*0000*/ 	.byte	0x04, 0x37
        /*0002*/ 	.short	(.L_18 - .L_17)
.L_17:
        /*0004*/ 	.word	0x00000082


	//----- nvinfo : EIATTR_KPARAM_INFO
	.align		4
.L_18:
        /*0008*/ 	.byte	0x04, 0x17
        /*000a*/ 	.short	(.L_20 - .L_19)
.L_19:
        /*000c*/ 	.word	0x00000000
        /*0010*/ 	.short	0x0000
        /*0012*/ 	.short	0x0070
        /*0014*/ 	.byte	0x00, 0xf0, 0x01, 0x10


	//----- nvinfo : EIATTR_SPARSE_MMA_MASK
	.align		4
.L_20:
        /*0018*/ 	.byte	0x03, 0x50
        /*001a*/ 	.short	0x0000


	//----- nvinfo : EIATTR_MAXREG_COUNT
	.align		4
        /*001c*/ 	.byte	0x03, 0x1b
        /*001e*/ 	.short	0x00a8


	//----- nvinfo : EIATTR_NUM_BARRIERS
	.align		4
        /*0020*/ 	.byte	0x02, 0x4c
        /*0022*/ 	.byte	0x01
	.zero		1


	//----- nvinfo : EIATTR_MERCURY_ISA_VERSION
	.align		4
        /*0024*/ 	.byte	0x03, 0x5f
        /*0026*/ 	.short	0x0101


	//----- nvinfo : EIATTR_INT_WARP_WIDE_INSTR_OFFSETS
	.align		4
        /*0028*/ 	.byte	0x04, 0x31
        /*002a*/ 	.short	(.L_22 - .L_21)


	//   ....[0]....
.L_21:
        /*002c*/ 	.word	0x00000620


	//   ....[1]....
        /*0030*/ 	.word	0x00000660


	//   ....[2]....
        /*0034*/ 	.word	0x000006a0


	//   ....[3]....
        /*0038*/ 	.word	0x00000740


	//   ....[4]....
        /*003c*/ 	.word	0x00000760


	//   ....[5]....
        /*0040*/ 	.word	0x000007b0


	//   ....[6]....
        /*0044*/ 	.word	0x000008d0


	//   ....[7]....
        /*0048*/ 	.word	0x00000900


	//----- nvinfo : EIATTR_COOP_GROUP_MASK_REGIDS
	.align		4
.L_22:
        /*004c*/ 	.byte	0x04, 0x29
        /*004e*/ 	.short	(.L_24 - .L_23)


	//   ....[0]....
.L_23:
        /*0050*/ 	.word	0xffffffff


	//   ....[1]....
        /*0054*/ 	.word	0xffffffff


	//   ....[2]....
        /*0058*/ 	.word	0xffffffff


	//   ....[3]....
        /*005c*/ 	.word	0xffffffff


	//   ....[4]....
        /*0060*/ 	.word	0xffffffff


	//   ....[5]....
        /*0064*/ 	.word	0xffffffff


	//   ....[6]....
        /*0068*/ 	.word	0xffffffff


	//----- nvinfo : EIATTR_COOP_GROUP_INSTR_OFFSETS
	.align		4
.L_24:
        /*006c*/ 	.byte	0x04, 0x28
        /*006e*/ 	.short	(.L_26 - .L_25)


	//   ....[0]....
.L_25:
        /*0070*/ 	.word	0x00000060


	//   ....[1]....
        /*0074*/ 	.word	0x00000070


	//   ....[2]....
        /*0078*/ 	.word	0x00000130


	//   ....[3]....
        /*007c*/ 	.word	0x00000430


	//   ....[4]....
        /*0080*/ 	.word	0x00000470


	//   ....[5]....
        /*0084*/ 	.word	0x000004f0


	//   ....[6]....
        /*0088*/ 	.word	0x00000ac0


	//----- nvinfo : EIATTR_REG_RECONFIG
	.align		4
.L_26:
        /*008c*/ 	.byte	0x01, 0x54
	.zero		2


	//----- nvinfo : EIATTR_MBARRIER_INSTR_OFFSETS
	.align		4
        /*0090*/ 	.byte	0x04, 0x39
        /*0092*/ 	.short	(.L_28 - .L_27)


	//   ....[0]....
.L_27:
        /*0094*/ 	.word	0x00000250
        /*0098*/ 	.word	0x000000ff
        /*009c*/ 	.word	0x00000000
        /*00a0*/ 	.short	0x0100
        /*00a2*/ 	.byte	0x08
	.zero		1


	//   ....[1]....
        /*00a4*/ 	.word	0x00000260
        /*00a8*/ 	.word	0x000000ff
        /*00ac*/ 	.word	0x00000070
        /*00b0*/ 	.short	0x0100
        /*00b2*/ 	.byte	0x08
	.zero		1


	//   ....[2]....
        /*00b4*/ 	.word	0x00000270
        /*00b8*/ 	.word	0x000000ff
        /*00bc*/ 	.word	0x00000008
        /*00c0*/ 	.short	0x0100
        /*00c2*/ 	.byte	0x08
	.zero		1


	//   ....[3]....
        /*00c4*/ 	.word	0x00000280
        /*00c8*/ 	.word	0x000000ff
        /*00cc*/ 	.word	0x00000078
        /*00d0*/ 	.short	0x0100
        /*00d2*/ 	.byte	0x08
	.zero		1


	//   ....[4]....
        /*00d4*/ 	.word	0x00000290
        /*00d8*/ 	.word	0x000000ff
        /*00dc*/ 	.word	0x00000010
        /*00e0*/ 	.short	0x0100
        /*00e2*/ 	.byte	0x08
	.zero		1


	//   ....[5]....
        /*00e4*/ 	.word	0x000002a0
        /*00e8*/ 	.word	0x000000ff
        /*00ec*/ 	.word	0x00000080
        /*00f0*/ 	.short	0x0100
        /*00f2*/ 	.byte	0x08
	.zero		1


	//   ....[6]....
        /*00f4*/ 	.word	0x000002b0
        /*00f8*/ 	.word	0x000000ff
        /*00fc*/ 	.word	0x00000018
        /*0100*/ 	.short	0x0100
        /*0102*/ 	.byte	0x08
	.zero		1


	//   ....[7]....
        /*0104*/ 	.word	0x000002c0
        /*0108*/ 	.word	0x000000ff
        /*010c*/ 	.word	0x00000088
        /*0110*/ 	.short	0x0100
        /*0112*/ 	.byte	0x08
	.zero		1


	//   ....[8]....
        /*0114*/ 	.word	0x000002d0
        /*0118*/ 	.word	0x000000ff
        /*011c*/ 	.word	0x00000020
        /*0120*/ 	.short	0x0100
        /*0122*/ 	.byte	0x08
	.zero		1


	//   ....[9]....
        /*0124*/ 	.word	0x000002e0
        /*0128*/ 	.word	0x000000ff
        /*012c*/ 	.word	0x00000090
        /*0130*/ 	.short	0x0100
        /*0132*/ 	.byte	0x08
	.zero		1


	//   ....[10]....
        /*0134*/ 	.word	0x000002f0
        /*0138*/ 	.word	0x000000ff
        /*013c*/ 	.word	0x00000028
        /*0140*/ 	.short	0x0100
        /*0142*/ 	.byte	0x08
	.zero		1


	//   ....[11]....
        /*0144*/ 	.word	0x00000300
        /*0148*/ 	.word	0x000000ff
        /*014c*/ 	.word	0x00000098
        /*0150*/ 	.short	0x0100
        /*0152*/ 	.byte	0x08
	.zero		1


	//   ....[12]....
        /*0154*/ 	.word	0x00000310
        /*0158*/ 	.word	0x000000ff
        /*015c*/ 	.word	0x00000030
        /*0160*/ 	.short	0x0100
        /*0162*/ 	.byte	0x08
	.zero		1


	//   ....[13]....
        /*0164*/ 	.word	0x00000320
        /*0168*/ 	.word	0x000000ff
        /*016c*/ 	.word	0x000000a0
        /*0170*/ 	.short	0x0100
        /*0172*/ 	.byte	0x08
	.zero		1


	//   ....[14]....
        /*0174*/ 	.word	0x00000330
        /*0178*/ 	.word	0x000000ff
        /*017c*/ 	.word	0x00000038
        /*0180*/ 	.short	0x0100
        /*0182*/ 	.byte	0x08
	.zero		1


	//   ....[15]....
        /*0184*/ 	.word	0x00000340
        /*0188*/ 	.word	0x000000ff
        /*018c*/ 	.word	0x000000a8
        /*0190*/ 	.short	0x0100
        /*0192*/ 	.byte	0x08
	.zero		1


	//   ....[16]....
        /*0194*/ 	.word	0x00000350
        /*0198*/ 	.word	0x000000ff
        /*019c*/ 	.word	0x00000040
        /*01a0*/ 	.short	0x0100
        /*01a2*/ 	.byte	0x08
	.zero		1


	//   ....[17]....
        /*01a4*/ 	.word	0x00000360
        /*01a8*/ 	.word	0x000000ff
        /*01ac*/ 	.word	0x000000b0
        /*01b0*/ 	.short	0x0100
        /*01b2*/ 	.byte	0x08
	.zero		1


	//   ....[18]....
        /*01b4*/ 	.word	0x00000370
        /*01b8*/ 	.word	0x000000ff
        /*01bc*/ 	.word	0x00000048
        /*01c0*/ 	.short	0x0100
        /*01c2*/ 	.byte	0x08
	.zero		1


	//   ....[19]....
        /*01c4*/ 	.word	0x00000380
        /*01c8*/ 	.word	0x000000ff
        /*01cc*/ 	.word	0x000000b8
        /*01d0*/ 	.short	0x0100
        /*01d2*/ 	.byte	0x08
	.zero		1


	//   ....[20]....
        /*01d4*/ 	.word	0x00000390
        /*01d8*/ 	.word	0x000000ff
        /*01dc*/ 	.word	0x00000050
        /*01e0*/ 	.short	0x0100
        /*01e2*/ 	.byte	0x08
	.zero		1


	//   ....[21]....
        /*01e4*/ 	.word	0x000003a0
        /*01e8*/ 	.word	0x000000ff
        /*01ec*/ 	.word	0x000000c0
        /*01f0*/ 	.short	0x0100
        /*01f2*/ 	.byte	0x08
	.zero		1


	//   ....[22]....
        /*01f4*/ 	.word	0x000003b0
        /*01f8*/ 	.word	0x000000ff
        /*01fc*/ 	.word	0x00000058
        /*0200*/ 	.short	0x0100
        /*0202*/ 	.byte	0x08
	.zero		1


	//   ....[23]....
        /*0204*/ 	.word	0x000003c0
        /*0208*/ 	.word	0x000000ff
        /*020c*/ 	.word	0x000000c8
        /*0210*/ 	.short	0x0100
        /*0212*/ 	.byte	0x08
	.zero		1


	//   ....[24]....
        /*0214*/ 	.word	0x000003d0
        /*0218*/ 	.word	0x000000ff
        /*021c*/ 	.word	0x00000060
        /*0220*/ 	.short	0x0100
        /*0222*/ 	.byte	0x08
	.zero		1


	//   ....[25]....
        /*0224*/ 	.word	0x000003e0
        /*0228*/ 	.word	0x000000ff
        /*022c*/ 	.word	0x000000d0
        /*0230*/ 	.short	0x0100
        /*0232*/ 	.byte	0x08
	.zero		1


	//   ....[26]....
        /*0234*/ 	.word	0x000003f0
        /*0238*/ 	.word	0x000000ff
        /*023c*/ 	.word	0x00000068
        /*0240*/ 	.short	0x0100
        /*0242*/ 	.byte	0x08
	.zero		1


	//   ....[27]....
        /*0244*/ 	.word	0x00000400
        /*0248*/ 	.word	0x000000ff
        /*024c*/ 	.word	0x000000d8
        /*0250*/ 	.short	0x0100
        /*0252*/ 	.byte	0x08
	.zero		1


	//   ....[28]....
        /*0254*/ 	.word	0x00000960
        /*0258*/ 	.word	0x000000ff
        /*025c*/ 	.word	0x00000110
        /*0260*/ 	.short	0x0100
        /*0262*/ 	.byte	0x08
	.zero		1


	//   ....[29]....
        /*0264*/ 	.word	0x000009f0
        /*0268*/ 	.word	0x000000ff
        /*026c*/ 	.word	0x00000118
        /*0270*/ 	.short	0x0100
        /*0272*/ 	.byte	0x08
	.zero		1


	//   ....[30]....
        /*0274*/ 	.word	0x00000a40
        /*0278*/ 	.word	0x000000ff
        /*027c*/ 	.word	0x000000f0
        /*0280*/ 	.short	0x0100
        /*0282*/ 	.byte	0x09
	.zero		1


	//   ....[31]....
        /*0284*/ 	.word	0x00000a50
        /*0288*/ 	.word	0x000000ff
        /*028c*/ 	.word	0x000000f8
        /*0290*/ 	.short	0x0100
        /*0292*/ 	.byte	0x09
	.zero		1


	//   ....[32]....
        /*0294*/ 	.word	0x00000a60
        /*0298*/ 	.word	0x000000ff
        /*029c*/ 	.word	0x00000100
        /*02a0*/ 	.short	0x0100
        /*02a2*/ 	.byte	0x09
	.zero		1


	//   ....[33]....
        /*02a4*/ 	.word	0x00000a70
        /*02a8*/ 	.word	0x000000ff
        /*02ac*/ 	.word	0x00000108
        /*02b0*/ 	.short	0x0100
        /*02b2*/ 	.byte	0x09
	.zero		1


	//   ....[34]....
        /*02b4*/ 	.word	0x000017e0
        /*02b8*/ 	.word	0x000000ff
        /*02bc*/ 	.word	0xfffffff8
        /*02c0*/ 	.short	0x010a
        /*02c2*/ 	.byte	0x0f
	.zero		1


	//   ....[35]....
        /*02c4*/ 	.word	0x00001eb0
        /*02c8*/ 	.word	0x000000ff
        /*02cc*/ 	.word	0x00000000
        /*02d0*/ 	.short	0x010a
        /*02d2*/ 	.byte	0x06
	.zero		1


	//   ....[36]....
        /*02d4*/ 	.word	0x00001ef0
        /*02d8*/ 	.word	0x000000ff
        /*02dc*/ 	.word	0x00000000
        /*02e0*/ 	.short	0x010a
        /*02e2*/ 	.byte	0x06
	.zero		1


	//   ....[37]....
        /*02e4*/ 	.word	0x00002ae0
        /*02e8*/ 	.word	0x000000ff
        /*02ec*/ 	.word	0x00000000
        /*02f0*/ 	.short	0x010a
        /*02f2*/ 	.byte	0x09
	.zero		1


	//   ....[38]....
        /*02f4*/ 	.word	0x00002b20
        /*02f8*/ 	.word	0x000000ff
        /*02fc*/ 	.word	0x00000000
        /*0300*/ 	.short	0x010a
        /*0302*/ 	.byte	0x09
	.zero		1


	//   ....[39]....
        /*0304*/ 	.word	0x00003380
        /*0308*/ 	.word	0x000000d6
        /*030c*/ 	.word	0x00000000
        /*0310*/ 	.short	0x0101
        /*0312*/ 	.byte	0x3f
	.zero		1


	//   ....[40]....
        /*0314*/ 	.word	0x00003b00
        /*0318*/ 	.word	0x000000d5
        /*031c*/ 	.word	0x00000000
        /*0320*/ 	.short	0x0101
        /*0322*/ 	.byte	0x15
	.zero		1


	//   ....[41]....
        /*0324*/ 	.word	0x00003c30
        /*0328*/ 	.word	0x00000018
        /*032c*/ 	.word	0x00000000
        /*0330*/ 	.short	0x0101
        /*0332*/ 	.byte	0x3f
	.zero		1


	//   ....[42]....
        /*0334*/ 	.word	0x00003cf0
        /*0338*/ 	.word	0x000000ff
        /*033c*/ 	.word	0x00000008
        /*0340*/ 	.short	0x010a
        /*0342*/ 	.byte	0x0f
	.zero		1


	//   ....[43]....
        /*0344*/ 	.word	0x0000a7a0
        /*0348*/ 	.word	0x00000004
        /*034c*/ 	.word	0x00000000
        /*0350*/ 	.short	0x0101
        /*0352*/ 	.byte	0x15
	.zero		1


	//   ....[44]....
        /*0354*/ 	.word	0x0000b0b0
        /*0358*/ 	.word	0x00000013
        /*035c*/ 	.word	0x00000070
        /*0360*/ 	.short	0x010a
        /*0362*/ 	.byte	0x3f
	.zero		1


	//   ....[45]....
        /*0364*/ 	.word	0x0000b450
        /*0368*/ 	.word	0x0000000a
        /*036c*/ 	.word	0x00000118
        /*0370*/ 	.short	0x0101
        /*0372*/ 	.byte	0x3f
	.zero		1


	//   ....[46]....
        /*0374*/ 	.word	0x0000bbb0
        /*0378*/ 	.word	0x00000005
        /*037c*/ 	.word	0x00000000
        /*0380*/ 	.short	0x010a
        /*0382*/ 	.byte	0x3f
	.zero		1


	//   ....[47]....
        /*0384*/ 	.word	0x0000bc30
        /*0388*/ 	.word	0x00000007
        /*038c*/ 	.word	0x00000000
        /*0390*/ 	.short	0x010a
        /*0392*/ 	.byte	0x3f
	.zero		1


	//   ....[48]....
        /*0394*/ 	.word	0x0000bcc0
        /*0398*/ 	.word	0x00000006
        /*039c*/ 	.word	0x00000000
        /*03a0*/ 	.short	0x010a
        /*03a2*/ 	.byte	0x3f
	.zero		1


	//   ....[49]....
        /*03a4*/ 	.word	0x0000bd50
        /*03a8*/ 	.word	0x00000009
        /*03ac*/ 	.word	0x00000000
        /*03b0*/ 	.short	0x010a
        /*03b2*/ 	.byte	0x3f
	.zero		1


	//   ....[50]....
        /*03b4*/ 	.word	0x0000bde0
        /*03b8*/ 	.word	0x00000006
        /*03bc*/ 	.word	0x00000000
        /*03c0*/ 	.short	0x010a
        /*03c2*/ 	.byte	0x3f
	.zero		1


	//   ....[51]....
        /*03c4*/ 	.word	0x0000be70
        /*03c8*/ 	.word	0x00000009
        /*03cc*/ 	.word	0x00000000
        /*03d0*/ 	.short	0x010a
        /*03d2*/ 	.byte	0x3f
	.zero		1


	//   ....[52]....
        /*03d4*/ 	.word	0x0000bf00
        /*03d8*/ 	.word	0x00000006
        /*03dc*/ 	.word	0x00000000
        /*03e0*/ 	.short	0x010a
        /*03e2*/ 	.byte	0x3f
	.zero		1


	//   ....[53]....
        /*03e4*/ 	.word	0x0000bf90
        /*03e8*/ 	.word	0x00000009
        /*03ec*/ 	.word	0x00000000
        /*03f0*/ 	.short	0x010a
        /*03f2*/ 	.byte	0x3f
	.zero		1


	//   ....[54]....
        /*03f4*/ 	.word	0x0000c020
        /*03f8*/ 	.word	0x00000006
        /*03fc*/ 	.word	0x00000000
        /*0400*/ 	.short	0x010a
        /*0402*/ 	.byte	0x3f
	.zero		1


	//   ....[55]....
        /*0404*/ 	.word	0x0000c0b0
        /*0408*/ 	.word	0x00000009
        /*040c*/ 	.word	0x00000000
        /*0410*/ 	.short	0x010a
        /*0412*/ 	.byte	0x3f
	.zero		1


	//   ....[56]....
        /*0414*/ 	.word	0x0000c140
        /*0418*/ 	.word	0x00000006
        /*041c*/ 	.word	0x00000000
        /*0420*/ 	.short	0x010a
        /*0422*/ 	.byte	0x3f
	.zero		1


	//   ....[57]....
        /*0424*/ 	.word	0x0000c1d0
        /*0428*/ 	.word	0x00000009
        /*042c*/ 	.word	0x00000000
        /*0430*/ 	.short	0x010a
        /*0432*/ 	.byte	0x3f
	.zero		1


	//   ....[58]....
        /*0434*/ 	.word	0x0000c260
        /*0438*/ 	.word	0x00000006
        /*043c*/ 	.word	0x00000000
        /*0440*/ 	.short	0x010a
        /*0442*/ 	.byte	0x3f
	.zero		1


	//   ....[59]....
        /*0444*/ 	.word	0x0000c2f0
        /*0448*/ 	.word	0x00000003
        /*044c*/ 	.word	0x00000000
        /*0450*/ 	.short	0x010a
        /*0452*/ 	.byte	0x3f
	.zero		1


	//   ....[60]....
        /*0454*/ 	.word	0x0000c360
        /*0458*/ 	.word	0x00000013
        /*045c*/ 	.word	0xfffffff8
        /*0460*/ 	.short	0x010a
        /*0462*/ 	.byte	0x3f
	.zero		1


	//   ....[61]....
        /*0464*/ 	.word	0x0000c3c0
        /*0468*/ 	.word	0x00000013
        /*046c*/ 	.word	0x00000000
        /*0470*/ 	.short	0x010a
        /*0472*/ 	.byte	0x3f
	.zero		1


	//   ....[62]....
        /*0474*/ 	.word	0x0000c420
        /*0478*/ 	.word	0x000000d7
        /*047c*/ 	.word	0x00000000
        /*0480*/ 	.short	0x010a
        /*0482*/ 	.byte	0x3f
	.zero		1


	//   ....[63]....
        /*0484*/ 	.word	0x0000c480
        /*0488*/ 	.word	0x0000001b
        /*048c*/ 	.word	0x00000008
        /*0490*/ 	.short	0x010a
        /*0492*/ 	.byte	0x3f
	.zero		1


	//   ....[64]....
        /*0494*/ 	.word	0x0000c550
        /*0498*/ 	.word	0x00000013
        /*049c*/ 	.word	0x00000070
        /*04a0*/ 	.short	0x010a
        /*04a2*/ 	.byte	0x3f
	.zero		1


	//   ....[65]....
        /*04a4*/ 	.word	0x0000c630
        /*04a8*/ 	.word	0x00000005
        /*04ac*/ 	.word	0x00000000
        /*04b0*/ 	.short	0x010a
        /*04b2*/ 	.byte	0x3f
	.zero		1


	//   ....[66]....
        /*04b4*/ 	.word	0x0000c680
        /*04b8*/ 	.word	0x00000007
        /*04bc*/ 	.word	0x00000000
        /*04c0*/ 	.short	0x010a
        /*04c2*/ 	.byte	0x3f
	.zero		1


	//   ....[67]....
        /*04c4*/ 	.word	0x0000c6d0
        /*04c8*/ 	.word	0x00000006
        /*04cc*/ 	.word	0x00000000
        /*04d0*/ 	.short	0x010a
        /*04d2*/ 	.byte	0x3f
	.zero		1


	//   ....[68]....
        /*04d4*/ 	.word	0x0000c720
        /*04d8*/ 	.word	0x00000009
        /*04dc*/ 	.word	0x00000000
        /*04e0*/ 	.short	0x010a
        /*04e2*/ 	.byte	0x3f
	.zero		1


	//   ....[69]....
        /*04e4*/ 	.word	0x0000c770
        /*04e8*/ 	.word	0x00000006
        /*04ec*/ 	.word	0x00000000
        /*04f0*/ 	.short	0x010a
        /*04f2*/ 	.byte	0x3f
	.zero		1


	//   ....[70]....
        /*04f4*/ 	.word	0x0000c7c0
        /*04f8*/ 	.word	0x00000009
        /*04fc*/ 	.word	0x00000000
        /*0500*/ 	.short	0x010a
        /*0502*/ 	.byte	0x3f
	.zero		1


	//   ....[71]....
        /*0504*/ 	.word	0x0000c810
        /*0508*/ 	.word	0x00000006
        /*050c*/ 	.word	0x00000000
        /*0510*/ 	.short	0x010a
        /*0512*/ 	.byte	0x3f
	.zero		1


	//   ....[72]....
        /*0514*/ 	.word	0x0000c860
        /*0518*/ 	.word	0x00000009
        /*051c*/ 	.word	0x00000000
        /*0520*/ 	.short	0x010a
        /*0522*/ 	.byte	0x3f
	.zero		1


	//   ....[73]....
        /*0524*/ 	.word	0x0000c8b0
        /*0528*/ 	.word	0x00000006
        /*052c*/ 	.word	0x00000000
        /*0530*/ 	.short	0x010a
        /*0532*/ 	.byte	0x3f
	.zero		1


	//   ....[74]....
        /*0534*/ 	.word	0x0000c900
        /*0538*/ 	.word	0x00000009
        /*053c*/ 	.word	0x00000000
        /*0540*/ 	.short	0x010a
        /*0542*/ 	.byte	0x3f
	.zero		1


	//   ....[75]....
        /*0544*/ 	.word	0x0000c950
        /*0548*/ 	.word	0x00000006
        /*054c*/ 	.word	0x00000000
        /*0550*/ 	.short	0x010a
        /*0552*/ 	.byte	0x3f
	.zero		1


	//   ....[76]....
        /*0554*/ 	.word	0x0000c9a0
        /*0558*/ 	.word	0x00000009
        /*055c*/ 	.word	0x00000000
        /*0560*/ 	.short	0x010a
        /*0562*/ 	.byte	0x3f
	.zero		1


	//   ....[77]....
        /*0564*/ 	.word	0x0000c9f0
        /*0568*/ 	.word	0x00000006
        /*056c*/ 	.word	0x00000000
        /*0570*/ 	.short	0x010a
        /*0572*/ 	.byte	0x3f
	.zero		1


	//----- nvinfo : EIATTR_NUM_MBARRIERS
	.align		4
.L_28:
        /*0574*/ 	.byte	0x03, 0x38
        /*0576*/ 	.short	0x0022


	//----- nvinfo : EIATTR_EXIT_INSTR_OFFSETS
	.align		4
        /*0578*/ 	.byte	0x04, 0x1c
        /*057a*/ 	.short	(.L_30 - .L_29)


	//   ....[0]....
.L_29:
        /*057c*/ 	.word	0x00001520


	//   ....[1]....
        /*0580*/ 	.word	0x00001580


	//   ....[2]....
        /*0584*/ 	.word	0x0000adb0


	//   ....[3]....
        /*0588*/ 	.word	0x0000ade0


	//   ....[4]....
        /*058c*/ 	.word	0x0000c340


	//----- nvinfo : EIATTR_MAX_THREADS
	.align		4
.L_30:
        /*0590*/ 	.byte	0x04, 0x05
        /*0592*/ 	.short	(.L_32 - .L_31)
.L_31:
        /*0594*/ 	.word	0x00000180
        /*0598*/ 	.word	0x00000001
        /*059c*/ 	.word	0x00000001


	//----- nvinfo : EIATTR_CRS_STACK_SIZE
	.align		4
.L_32:
        /*05a0*/ 	.byte	0x04, 0x1e
        /*05a2*/ 	.short	(.L_34 - .L_33)
.L_33:
        /*05a4*/ 	.word	0x00000000


	//----- nvinfo : EIATTR_CBANK_PARAM_SIZE
	.align		4
.L_34:
        /*05a8*/ 	.byte	0x03, 0x19
        /*05aa*/ 	.short	0x0470


	//----- nvinfo : EIATTR_PARAM_CBANK
	.align		4
        /*05ac*/ 	.byte	0x04, 0x0a
        /*05ae*/ 	.short	(.L_36 - .L_35)
	.align		4
.L_35:
        /*05b0*/ 	.word	index@(.nv.constant0._ZN7cutlass13device_kernelINS_4gemm6kernel13GemmUniversalIN4cute5tupleIJiiiiEEENS1_10collective13CollectiveMmaINS1_37MainloopSm90TmaGmmaWarpSpecializedFP8ILi14ENS5_IJNS4_1CILi2EEENSA_ILi1EEESC_EEENS1_32KernelTmaWarpSpecializedPingpongEEENS5_IJNSA_ILi64EEENSA_ILi192EEESG_EEENS_12float_e4m3_tENS5_IJlSC_lEEESJ_SK_NS4_8TiledMMAINS4_8MMA_AtomIJNS4_4SM904GMMA31MMA_64x192x32_F32E4M3E4M3_SS_TNILNSO_7ScaleInE1ELSQ_1EEEEEENS4_6LayoutINS5_IJSC_SC_SC_EEENS5_IJNSA_ILi0EEESV_SV_EEEEENS5_IJNS4_10UnderscoreESY_SY_EEEEENS4_13SM90_TMA_LOADENS4_14ComposedLayoutINS4_7SwizzleILi2ELi4ELi3EEENS4_18smem_ptr_flag_bitsILi8EEENST_INS5_IJNSA_ILi8EEESG_EEENS5_IJSG_SC_EEEEEEEvNS4_8identityENS4_23SM90_TMA_LOAD_MULTICASTES1B_vS1C_EENS_8epilogue10collective6detail29Sm90TmaWarpSpecializedAdapterINS1G_15DefaultEpilogueISJ_SK_SK_NS1F_6thread17LinearCombinationISJ_Li1EffLNS1K_9ScaleType4KindE0ELNS_15FloatRoundStyleE2ESJ_EENS1_15EpilogueDefaultEEEEEvvEEEEvNT_6ParamsE)
        /*05b4*/ 	.short	0x0210
        /*05b6*/ 	.short	0x0470


	//----- nvinfo : EIATTR_SW_WAR
	.align		4
.L_36:
        /*05b8*/ 	.byte	0x04, 0x36
        /*05ba*/ 	.short	(.L_38 - .L_37)
.L_37:
        /*05bc*/ 	.word	0x00000008
.L_38:


//--------------------- .nv.callgraph             --------------------------
	.section	.nv.callgraph,"",@"SHT_CUDA_CALLGRAPH"
	.align	4
	.sectionentsize	8
	.align		4
        /*0000*/ 	.word	0x00000000
	.align		4
        /*0004*/ 	.word	0xffffffff
	.align		4
        /*0008*/ 	.word	0x00000000
	.align		4
        /*000c*/ 	.word	0xfffffffe
	.align		4
        /*0010*/ 	.word	0x00000000
	.align		4
        /*0014*/ 	.word	0xfffffffd
	.align		4
        /*0018*/ 	.word	0x00000000
	.align		4
        /*001c*/ 	.word	0xfffffffc


//--------------------- .nv.constant4             --------------------------
	.section	.nv.constant4,"a",@progbits
	.align	8
	.align		8
.nv.constant4:
        /*0000*/ 	.dword	_ZN40_INTERNAL_a301688b_4_k_cu_638d2cf3_142874cuda3std3__45__cpo5beginE
	.align		8
        /*0008*/ 	.dword	_ZN40_INTERNAL_a301688b_4_k_cu_638d2cf3_142874cuda3std3__45__cpo3endE
	.align		8
        /*0010*/ 	.dword	_ZN40_INTERNAL_a301688b_4_k_cu_638d2cf3_142874cuda3std3__45__cpo6cbeginE
	.align		8
        /*0018*/ 	.dword	_ZN40_INTERNAL_a301688b_4_k_cu_638d2cf3_142874cuda3std3__45__cpo4cendE
	.align		8
        /*0020*/ 	.dword	_ZN40_INTERNAL_a301688b_4_k_cu_638d2cf3_142874cuda3std3__442_GLOBAL__N__a301688b_4_k_cu_638d2cf3_142876ignoreE
	.align		8
        /*0028*/ 	.dword	_ZN40_INTERNAL_a301688b_4_k_cu_638d2cf3_142874cuda3std3__419piecewise_constructE
	.align		8
        /*0030*/ 	.dword	_ZN40_INTERNAL_a301688b_4_k_cu_638d2cf3_142874cuda3std3__48in_placeE
	.align		8
        /*0038*/ 	.dword	_ZN40_INTERNAL_a301688b_4_k_cu_638d2cf3_142874cuda3std6ranges3__45__cpo4swapE
	.align		8
        /*0040*/ 	.dword	_ZN40_INTERNAL_a301688b_4_k_cu_638d2cf3_142874cuda3std6ranges3__45__cpo9iter_moveE
	.align		8
        /*0048*/ 	.dword	_ZN40_INTERNAL_a301688b_4_k_cu_638d2cf3_142874cute7productE
	.align		8
        /*0050*/ 	.dword	_ZN40_INTERNAL_a301688b_4_k_cu_638d2cf3_142874cute1_E


//--------------------- .text._ZN7cutlass13device_kernelINS_4gemm6kernel13GemmUniversalIN4cute5tupleIJiiiiEEENS1_10collective13CollectiveMmaINS1_37MainloopSm90TmaGmmaWarpSpecializedFP8ILi14ENS5_IJNS4_1CILi2EEENSA_ILi1EEESC_EEENS1_32KernelTmaWarpSpecializedPingpongEEENS5_IJNSA_ILi64EEENSA_ILi192EEESG_EEENS_12float_e4m3_tENS5_IJlSC_lEEESJ_SK_NS4_8TiledMMAINS4_8MMA_AtomIJNS4_4SM904GMMA31MMA_64x192x32_F32E4M3E4M3_SS_TNILNSO_7ScaleInE1ELSQ_1EEEEEENS4_6LayoutINS5_IJSC_SC_SC_EEENS5_IJNSA_ILi0EEESV_SV_EEEEENS5_IJNS4_10UnderscoreESY_SY_EEEEENS4_13SM90_TMA_LOADENS4_14ComposedLayoutINS4_7SwizzleILi2ELi4ELi3EEENS4_18smem_ptr_flag_bitsILi8EEENST_INS5_IJNSA_ILi8EEESG_EEENS5_IJSG_SC_EEEEEEEvNS4_8identityENS4_23SM90_TMA_LOAD_MULTICASTES1B_vS1C_EENS_8epilogue10collective6detail29Sm90TmaWarpSpecializedAdapterINS1G_15DefaultEpilogueISJ_SK_SK_NS1F_6thread17LinearCombinationISJ_Li1EffLNS1K_9ScaleType4KindE0ELNS_15FloatRoundStyleE2ESJ_EENS1_15EpilogueDefaultEEEEEvvEEEEvNT_6ParamsE --------------------------
	.section	.text._ZN7cutlass13device_kernelINS_4gemm6kernel13GemmUniversalIN4cute5tupleIJiiiiEEENS1_10collective13CollectiveMmaINS1_37MainloopSm90TmaGmmaWarpSpecializedFP8ILi14ENS5_IJNS4_1CILi2EEENSA_ILi1EEESC_EEENS1_32KernelTmaWarpSpecializedPingpongEEENS5_IJNSA_ILi64EEENSA_ILi192EEESG_EEENS_12float_e4m3_tENS5_IJlSC_lEEESJ_SK_NS4_8TiledMMAINS4_8MMA_AtomIJNS4_4SM904GMMA31MMA_64x192x32_F32E4M3E4M3_SS_TNILNSO_7ScaleInE1ELSQ_1EEEEEENS4_6LayoutINS5_IJSC_SC_SC_EEENS5_IJNSA_ILi0EEESV_SV_EEEEENS5_IJNS4_10UnderscoreESY_SY_EEEEENS4_13SM90_TMA_LOADENS4_14ComposedLayoutINS4_7SwizzleILi2ELi4ELi3EEENS4_18smem_ptr_flag_bitsILi8EEENST_INS5_IJNSA_ILi8EEESG_EEENS5_IJSG_SC_EEEEEEEvNS4_8identityENS4_23SM90_TMA_LOAD_MULTICASTES1B_vS1C_EENS_8epilogue10collective6detail29Sm90TmaWarpSpecializedAdapterINS1G_15DefaultEpilogueISJ_SK_SK_NS1F_6thread17LinearCombinationISJ_Li1EffLNS1K_9ScaleType4KindE0ELNS_15FloatRoundStyleE2ESJ_EENS1_15EpilogueDefaultEEEEEvvEEEEvNT_6ParamsE,"ax",@progbits
	.align	128
.text._ZN7cutlass13device_kernelINS_4gemm6kernel13GemmUniversalIN4cute5tupleIJiiiiEEENS1_10collective13CollectiveMmaINS1_37MainloopSm90TmaGmmaWarpSpecializedFP8ILi14ENS5_IJNS4_1CILi2EEENSA_ILi1EEESC_EEENS1_32KernelTmaWarpSpecializedPingpongEEENS5_IJNSA_ILi64EEENSA_ILi192EEESG_EEENS_12float_e4m3_tENS5_IJlSC_lEEESJ_SK_NS4_8TiledMMAINS4_8MMA_AtomIJNS4_4SM904GMMA31MMA_64x192x32_F32E4M3E4M3_SS_TNILNSO_7ScaleInE1ELSQ_1EEEEEENS4_6LayoutINS5_IJSC_SC_SC_EEENS5_IJNSA_ILi0EEESV_SV_EEEEENS5_IJNS4_10UnderscoreESY_SY_EEEEENS4_13SM90_TMA_LOADENS4_14ComposedLayoutINS4_7SwizzleILi2ELi4ELi3EEENS4_18smem_ptr_flag_bitsILi8EEENST_INS5_IJNSA_ILi8EEESG_EEENS5_IJSG_SC_EEEEEEEvNS4_8identityENS4_23SM90_TMA_LOAD_MULTICASTES1B_vS1C_EENS_8epilogue10collective6detail29Sm90TmaWarpSpecializedAdapterINS1G_15DefaultEpilogueISJ_SK_SK_NS1F_6thread17LinearCombinationISJ_Li1EffLNS1K_9ScaleType4KindE0ELNS_15FloatRoundStyleE2ESJ_EENS1_15EpilogueDefaultEEEEEvvEEEEvNT_6ParamsE:
        .type           _ZN7cutlass13device_kernelINS_4gemm6kernel13GemmUniversalIN4cute5tupleIJiiiiEEENS1_10collective13CollectiveMmaINS1_37MainloopSm90TmaGmmaWarpSpecializedFP8ILi14ENS5_IJNS4_1CILi2EEENSA_ILi1EEESC_EEENS1_32KernelTmaWarpSpecializedPingpongEEENS5_IJNSA_ILi64EEENSA_ILi192EEESG_EEENS_12float_e4m3_tENS5_IJlSC_lEEESJ_SK_NS4_8TiledMMAINS4_8MMA_AtomIJNS4_4SM904GMMA31MMA_64x192x32_F32E4M3E4M3_SS_TNILNSO_7ScaleInE1ELSQ_1EEEEEENS4_6LayoutINS5_IJSC_SC_SC_EEENS5_IJNSA_ILi0EEESV_SV_EEEEENS5_IJNS4_10UnderscoreESY_SY_EEEEENS4_13SM90_TMA_LOADENS4_14ComposedLayoutINS4_7SwizzleILi2ELi4ELi3EEENS4_18smem_ptr_flag_bitsILi8EEENST_INS5_IJNSA_ILi8EEESG_EEENS5_IJSG_SC_EEEEEEEvNS4_8identityENS4_23SM90_TMA_LOAD_MULTICASTES1B_vS1C_EENS_8epilogue10collective6detail29Sm90TmaWarpSpecializedAdapterINS1G_15DefaultEpilogueISJ_SK_SK_NS1F_6thread17LinearCombinationISJ_Li1EffLNS1K_9ScaleType4KindE0ELNS_15FloatRoundStyleE2ESJ_EENS1_15EpilogueDefaultEEEEEvvEEEEvNT_6ParamsE,@function
        .size           _ZN7cutlass13device_kernelINS_4gemm6kernel13GemmUniversalIN4cute5tupleIJiiiiEEENS1_10collective13CollectiveMmaINS1_37MainloopSm90TmaGmmaWarpSpecializedFP8ILi14ENS5_IJNS4_1CILi2EEENSA_ILi1EEESC_EEENS1_32KernelTmaWarpSpecializedPingpongEEENS5_IJNSA_ILi64EEENSA_ILi192EEESG_EEENS_12float_e4m3_tENS5_IJlSC_lEEESJ_SK_NS4_8TiledMMAINS4_8MMA_AtomIJNS4_4SM904GMMA31MMA_64x192x32_F32E4M3E4M3_SS_TNILNSO_7ScaleInE1ELSQ_1EEEEEENS4_6LayoutINS5_IJSC_SC_SC_EEENS5_IJNSA_ILi0EEESV_SV_EEEEENS5_IJNS4_10UnderscoreESY_SY_EEEEENS4_13SM90_TMA_LOADENS4_14ComposedLayoutINS4_7SwizzleILi2ELi4ELi3EEENS4_18smem_ptr_flag_bitsILi8EEENST_INS5_IJNSA_ILi8EEESG_EEENS5_IJSG_SC_EEEEEEEvNS4_8identityENS4_23SM90_TMA_LOAD_MULTICASTES1B_vS1C_EENS_8epilogue10collective6detail29Sm90TmaWarpSpecializedAdapterINS1G_15DefaultEpilogueISJ_SK_SK_NS1F_6thread17LinearCombinationISJ_Li1EffLNS1K_9ScaleType4KindE0ELNS_15FloatRoundStyleE2ESJ_EENS1_15EpilogueDefaultEEEEEvvEEEEvNT_6ParamsE,(.L_x_295 - _ZN7cutlass13device_kernelINS_4gemm6kernel13GemmUniversalIN4cute5tupleIJiiiiEEENS1_10collective13CollectiveMmaINS1_37MainloopSm90TmaGmmaWarpSpecializedFP8ILi14ENS5_IJNS4_1CILi2EEENSA_ILi1EEESC_EEENS1_32KernelTmaWarpSpecializedPingpongEEENS5_IJNSA_ILi64EEENSA_ILi192EEESG_EEENS_12float_e4m3_tENS5_IJlSC_lEEESJ_SK_NS4_8TiledMMAINS4_8MMA_AtomIJNS4_4SM904GMMA31MMA_64x192x32_F32E4M3E4M3_SS_TNILNSO_7ScaleInE1ELSQ_1EEEEEENS4_6LayoutINS5_IJSC_SC_SC_EEENS5_IJNSA_ILi0EEESV_SV_EEEEENS5_IJNS4_10UnderscoreESY_SY_EEEEENS4_13SM90_TMA_LOADENS4_14ComposedLayoutINS4_7SwizzleILi2ELi4ELi3EEENS4_18smem_ptr_flag_bitsILi8EEENST_INS5_IJNSA_ILi8EEESG_EEENS5_IJSG_SC_EEEEEEEvNS4_8identityENS4_23SM90_TMA_LOAD_MULTICASTES1B_vS1C_EENS_8epilogue10collective6detail29Sm90TmaWarpSpecializedAdapterINS1G_15DefaultEpilogueISJ_SK_SK_NS1F_6thread17LinearCombinationISJ_Li1EffLNS1K_9ScaleType4KindE0ELNS_15FloatRoundStyleE2ESJ_EENS1_15EpilogueDefaultEEEEEvvEEEEvNT_6ParamsE)
        .other          _ZN7cutlass13device_kernelINS_4gemm6kernel13GemmUniversalIN4cute5tupleIJiiiiEEENS1_10collective13CollectiveMmaINS1_37MainloopSm90TmaGmmaWarpSpecializedFP8ILi14ENS5_IJNS4_1CILi2EEENSA_ILi1EEESC_EEENS1_32KernelTmaWarpSpecializedPingpongEEENS5_IJNSA_ILi64EEENSA_ILi192EEESG_EEENS_12float_e4m3_tENS5_IJlSC_lEEESJ_SK_NS4_8TiledMMAINS4_8MMA_AtomIJNS4_4SM904GMMA31MMA_64x192x32_F32E4M3E4M3_SS_TNILNSO_7ScaleInE1ELSQ_1EEEEEENS4_6LayoutINS5_IJSC_SC_SC_EEENS5_IJNSA_ILi0EEESV_SV_EEEEENS5_IJNS4_10UnderscoreESY_SY_EEEEENS4_13SM90_TMA_LOADENS4_14ComposedLayoutINS4_7SwizzleILi2ELi4ELi3EEENS4_18smem_ptr_flag_bitsILi8EEENST_INS5_IJNSA_ILi8EEESG_EEENS5_IJSG_SC_EEEEEEEvNS4_8identityENS4_23SM90_TMA_LOAD_MULTICASTES1B_vS1C_EENS_8epilogue10collective6detail29Sm90TmaWarpSpecializedAdapterINS1G_15DefaultEpilogueISJ_SK_SK_NS1F_6thread17LinearCombinationISJ_Li1EffLNS1K_9ScaleType4KindE0ELNS_15FloatRoundStyleE2ESJ_EENS1_15EpilogueDefaultEEEEEvvEEEEvNT_6ParamsE,@"STO_CUDA_ENTRY STV_DEFAULT"
_ZN7cutlass13device_kernelINS_4gemm6kernel13GemmUniversalIN4cute5tupleIJiiiiEEENS1_10collective13CollectiveMmaINS1_37MainloopSm90TmaGmmaWarpSpecializedFP8ILi14ENS5_IJNS4_1CILi2EEENSA_ILi1EEESC_EEENS1_32KernelTmaWarpSpecializedPingpongEEENS5_IJNSA_ILi64EEENSA_ILi192EEESG_EEENS_12float_e4m3_tENS5_IJlSC_lEEESJ_SK_NS4_8TiledMMAINS4_8MMA_AtomIJNS4_4SM904GMMA31MMA_64x192x32_F32E4M3E4M3_SS_TNILNSO_7ScaleInE1ELSQ_1EEEEEENS4_6LayoutINS5_IJSC_SC_SC_EEENS5_IJNSA_ILi0EEESV_SV_EEEEENS5_IJNS4_10UnderscoreESY_SY_EEEEENS4_13SM90_TMA_LOADENS4_14ComposedLayoutINS4_7SwizzleILi2ELi4ELi3EEENS4_18smem_ptr_flag_bitsILi8EEENST_INS5_IJNSA_ILi8EEESG_EEENS5_IJSG_SC_EEEEEEEvNS4_8identityENS4_23SM90_TMA_LOAD_MULTICASTES1B_vS1C_EENS_8epilogue10collective6detail29Sm90TmaWarpSpecializedAdapterINS1G_15DefaultEpilogueISJ_SK_SK_NS1F_6thread17LinearCombinationISJ_Li1EffLNS1K_9ScaleType4KindE0ELNS_15FloatRoundStyleE2ESJ_EENS1_15EpilogueDefaultEEEEEvvEEEEvNT_6ParamsE:
[----:B------:R-:W-:Y:S01]  /*0000*/  LDC R1, c[0x0][0x28] ;  /* 0x00000a00ff017b82 */ /* 0x000fe20000000800 */
[----:B------:R-:W0:Y:S01]  /*0010*/  S2R R15, SR_TID.X ;  /* 0x00000000000f7919 */ /* 0x000e220000002100 */
[----:B------:R-:W-:Y:S01]  /*0020*/  ELECT P0, URZ, PT ;  /* 0x00000000003f782f */ /* 0x000fe20003800000 */
[----:B------:R-:W-:Y:S01]  /*0030*/  BSSY B0, `(.L_x_0) ;  /* 0x000000f000007945 */ /* 0x000fe20003800000 */
[--C-:B0-----:R-:W-:Y:S02]  /*0040*/  SHF.R.U32.HI R0, RZ, 0x5, R15.reuse ;  /* 0x00000005ff007819 */ /* 0x101fe4000001160f */
[----:B------:R-:W-:-:S03]  /*0050*/  SHF.R.U32.HI R5, RZ, 0x7, R15 ;  /* 0x00000007ff057819 */ /* 0x000fc6000001160f */
[----:B------:R-:W0:Y:S04]  /*0060*/  SHFL.IDX PT, R2, R0, RZ, 0x1f ;  /* 0x00001fff00027589 */ /* 0x000e2800000e0000 */
[----:B------:R1:W2:Y:S01]  /*0070*/  SHFL.IDX PT, R6, R5, RZ, 0x1f ;  /* 0x00001fff05067589 */ /* 0x0002a200000e0000 */
[----:B0-----:R-:W-:-:S13]  /*0080*/  ISETP.NE.OR P0, PT, R2, RZ, !P0 ;  /* 0x000000ff0200720c */ /* 0x001fda0004705670 */
[----:B-12---:R-:W-:Y:S05]  /*0090*/  @P0 BRA `(.L_x_1) ;  /* 0x0000000000200947 */ /* 0x006fea0003800000 */
[----:B------:R-:W-:Y:S02]  /*00a0*/  ULDC.64 UR4, c[0x0][0x198] ;  /* 0x0000660000047ab9 */ /* 0x000fe40000000a00 */
[----:B------:R-:W-:Y:S02]  /*00b0*/  UIADD3 UR6, UP0, UR4, 0xf0, URZ ;  /* 0x000000f004067890 */ /* 0x000fe4000ff1e03f */
[----:B------:R-:W-:Y:S02]  /*00c0*/  UIADD3 UR4, UP1, UR4, 0x1f0, URZ ;  /* 0x000001f004047890 */ /* 0x000fe4000ff3e03f */
[----:B------:R-:W-:Y:S02]  /*00d0*/  UIADD3.X UR7, URZ, UR5, URZ, UP0, !UPT ;  /* 0x000000053f077290 */ /* 0x000fe400087fe43f */
[----:B------:R-:W-:-:S07]  /*00e0*/  UIADD3.X UR5, URZ, UR5, URZ, UP1, !UPT ;  /* 0x000000053f057290 */ /* 0x000fce0008ffe43f */
[----:B------:R0:W-:Y:S02]  /*00f0*/  UTMACCTL.PF [UR6] ;  /* 0x00000000060079b9 */ /* 0x0001e40008040000 */
[----:B------:R0:W-:Y:S02]  /*0100*/  UTMACCTL.PF [UR4] ;  /* 0x00000000040079b9 */ /* 0x0001e40008040000 */
[----:B0-----:R-:W-:Y:S01]  /*0110*/  NOP ;  /* 0x0000000000007918 */ /* 0x001fe20000000000 */
.L_x_1:
[----:B------:R-:W-:Y:S05]  /*0120*/  BSYNC B0 ;  /* 0x0000000000007941 */ /* 0x000fea0003800000 */
.L_x_0:
[----:B------:R-:W0:Y:S02]  /*0130*/  SHFL.IDX PT, R7, R0, RZ, 0x1f ;  /* 0x00001fff00077589 */ /* 0x000e2400000e0000 */
[----:B0-----:R-:W-:-:S13]  /*0140*/  ISETP.NE.AND P0, PT, R7, RZ, PT ;  /* 0x000000ff0700720c */ /* 0x001fda0003f05270 */
[----:B------:R-:W-:Y:S05]  /*0150*/  @P0 BRA `(.L_x_2) ;  /* 0x0000000000b40947 */ /* 0x000fea0003800000 */
[----:B------:R-:W-:Y:S01]  /*0160*/  ELECT P0, URZ, PT ;  /* 0x00000000003f782f */ /* 0x000fe20003800000 */
[----:B------:R-:W-:-:S12]  /*0170*/  BSSY B0, `(.L_x_2) ;  /* 0x000002b000007945 */ /* 0x000fd80003800000 */
[----:B------:R-:W-:Y:S05]  /*0180*/  @!P0 BRA `(.L_x_3) ;  /* 0x0000000000a48947 */ /* 0x000fea0003800000 */
[----:B------:R-:W0:Y:S01]  /*0190*/  S2UR UR8, SR_CgaCtaId ;  /* 0x00000000000879c3 */ /* 0x000e220000008800 */
[----:B------:R-:W-:Y:S01]  /*01a0*/  UMOV UR4, 0x400 ;  /* 0x0000040000047882 */ /* 0x000fe20000000000 */
[----:B------:R-:W-:Y:S01]  /*01b0*/  UMOV UR5, 0x1 ;  /* 0x0000000100057882 */ /* 0x000fe20000000000 */
[----:B------:R-:W-:Y:S02]  /*01c0*/  UMOV UR6, 0x2 ;  /* 0x0000000200067882 */ /* 0x000fe40000000000 */
[----:B------:R-:W-:-:S04]  /*01d0*/  UIADD3 UR6, -UR6, 0x100000, URZ ;  /* 0x0010000006067890 */ /* 0x000fc8000fffe13f */
[----:B------:R-:W-:Y:S02]  /*01e0*/  USHF.L.U32 UR7, UR6, 0xb, URZ ;  /* 0x0000000b06077899 */ /* 0x000fe4000800063f */
[----:B------:R-:W-:Y:S02]  /*01f0*/  USHF.L.U32 UR6, UR6, 0x1, URZ ;  /* 0x0000000106067899 */ /* 0x000fe4000800063f */
[----:B0-----:R-:W-:Y:S02]  /*0200*/  ULEA UR8, UR8, UR4, 0x18 ;  /* 0x0000000408087291 */ /* 0x001fe4000f8ec03f */
[----:B------:R-:W-:-:S04]  /*0210*/  UIADD3 UR4, -UR5, 0x100000, URZ ;  /* 0x0010000005047890 */ /* 0x000fc8000fffe13f */
[----:B------:R-:W-:Y:S02]  /*0220*/  USHF.L.U32 UR5, UR4, 0xb, URZ ;  /* 0x0000000b04057899 */ /* 0x000fe4000800063f */
[----:B------:R-:W-:Y:S01]  /*0230*/  USHF.L.U32 UR4, UR4, 0x1, URZ ;  /* 0x0000000104047899 */ /* 0x000fe2000800063f */
[----:B------:R-:W0:Y:S11]  /*0240*/  FENCE.VIEW.ASYNC.S ;  /* 0x00000000000073c6 */ /* 0x000e360000000000 */
[----:B0-----:R0:W1:Y:S01]  /*0250*/  SYNCS.EXCH.64 URZ, [UR8], UR4 ;  /* 0x00000004083f75b2 */ /* 0x0010620008000100 */
[----:B------:R0:W2:Y:S01]  /*0260*/  SYNCS.EXCH.64 URZ, [UR8+0x70], UR6 ;  /* 0x00007006083f75b2 */ /* 0x0000a20008000100 */
[----:B------:R0:W3:Y:S01]  /*0270*/  SYNCS.EXCH.64 URZ, [UR8+0x8], UR4 ;  /* 0x00000804083f75b2 */ /* 0x0000e20008000100 */
[----:B------:R0:W4:Y:S01]  /*0280*/  SYNCS.EXCH.64 URZ, [UR8+0x78], UR6 ;  /* 0x00007806083f75b2 */ /* 0x0001220008000100 */
[----:B------:R0:W0:Y:S01]  /*0290*/  SYNCS.EXCH.64 URZ, [UR8+0x10], UR4 ;  /* 0x00001004083f75b2 */ /* 0x0000220008000100 */
        /* <DEDUP_REMOVED lines=23> */
[----:B-1234-:R-:W-:Y:S01]  /*0410*/  NOP ;  /* 0x0000000000007918 */ /* 0x01efe20000000000 */
.L_x_3:
[----:B0-----:R-:W-:Y:S05]  /*0420*/  BSYNC B0 ;  /* 0x0000000000007941 */ /* 0x001fea0003800000 */
.L_x_2:
[----:B------:R-:W0:Y:S01]  /*0430*/  SHFL.IDX PT, R3, R0, RZ, 0x1f ;  /* 0x00001fff00037589 */ /* 0x000e2200000e0000 */
[----:B------:R-:W-:Y:S01]  /*0440*/  SHF.R.S32.HI R4, RZ, 0x1f, R15 ;  /* 0x0000001fff047819 */ /* 0x000fe2000001140f */
[----:B------:R-:W1:Y:S01]  /*0450*/  S2UR UR12, SR_CTAID.X ;  /* 0x00000000000c79c3 */ /* 0x000e620000002500 */
[----:B------:R-:W-:Y:S01]  /*0460*/  ELECT P0, URZ, PT ;  /* 0x00000000003f782f */ /* 0x000fe20003800000 */
[----:B------:R2:W3:Y:S01]  /*0470*/  SHFL.IDX PT, R8, R0, RZ, 0x1f ;  /* 0x00001fff00087589 */ /* 0x0004e200000e0000 */
[----:B------:R-:W-:Y:S02]  /*0480*/  LEA.HI R4, R4, R15, RZ, 0x7 ;  /* 0x0000000f04047211 */ /* 0x000fe400078f38ff */
[----:B------:R-:W-:Y:S01]  /*0490*/  ELECT P1, URZ, PT ;  /* 0x00000000003f782f */ /* 0x000fe20003820000 */
[----:B------:R-:W-:Y:S01]  /*04a0*/  NOP ;  /* 0x0000000000007918 */ /* 0x000fe20000000000 */
[----:B------:R-:W4:Y:S01]  /*04b0*/  S2R R16, SR_CTAID.Y ;  /* 0x0000000000107919 */ /* 0x000f220000002600 */
[----:B------:R-:W-:Y:S01]  /*04c0*/  LOP3.LUT R4, R4, 0xffffff80, RZ, 0xc0, !PT ;  /* 0xffffff8004047812 */ /* 0x000fe200078ec0ff */
[----:B------:R-:W-:Y:S01]  /*04d0*/  ULDC UR4, c[0x0][0x150] ;  /* 0x0000540000047ab9 */ /* 0x000fe20000000800 */
[----:B------:R-:W5:Y:S01]  /*04e0*/  LDC R10, c[0x0][0x144] ;  /* 0x00005100ff0a7b82 */ /* 0x000f620000000800 */
[----:B------:R3:W5:Y:S01]  /*04f0*/  SHFL.IDX PT, R12, R5, RZ, 0x1f ;  /* 0x00001fff050c7589 */ /* 0x00076200000e0000 */
[----:B------:R-:W-:Y:S01]  /*0500*/  UMOV UR11, 0x80 ;  /* 0x00000080000b7882 */ /* 0x000fe20000000000 */
[----:B------:R-:W-:Y:S01]  /*0510*/  IMAD.IADD R14, R15, 0x1, -R4 ;  /* 0x000000010f0e7824 */ /* 0x000fe200078e0a04 */
[----:B------:R-:W-:Y:S01]  /*0520*/  NOP ;  /* 0x0000000000007918 */ /* 0x000fe20000000000 */
[C---:B------:R-:W-:Y:S01]  /*0530*/  VIADD R38, R6.reuse, 0xffffffff ;  /* 0xffffffff06267836 */ /* 0x040fe20000000000 */
[----:B------:R-:W-:-:S02]  /*0540*/  ISETP.NE.AND P4, PT, R6, RZ, PT ;  /* 0x000000ff0600720c */ /* 0x000fc40003f85270 */
[----:B------:R-:W-:Y:S01]  /*0550*/  SHF.R.S32.HI R19, RZ, 0x1f, R14 ;  /* 0x0000001fff137819 */ /* 0x000fe2000001140e */
[----:B------:R-:W5:Y:S01]  /*0560*/  LDC R11, c[0x0][0x140] ;  /* 0x00005000ff0b7b82 */ /* 0x000f620000000800 */
[----:B------:R-:W-:Y:S02]  /*0570*/  ISETP.GE.U32.AND P6, PT, R38, 0x2, PT ;  /* 0x000000022600780c */ /* 0x000fe40003fc6070 */
[----:B0-----:R-:W-:Y:S02]  /*0580*/  ISETP.NE.OR P0, PT, R3, RZ, !P0 ;  /* 0x000000ff0300720c */ /* 0x001fe40004705670 */
[----:B------:R-:W-:Y:S02]  /*0590*/  LEA.HI R3, R19, R14, RZ, 0x3 ;  /* 0x0000000e13037211 */ /* 0x000fe400078f18ff */
[----:B-1----:R-:W-:Y:S01]  /*05a0*/  I2FP.F32.U32 R4, UR12 ;  /* 0x0000000c00047c45 */ /* 0x002fe20008201000 */
[----:B------:R-:W0:Y:S01]  /*05b0*/  LDC R27, c[0x0][0x148] ;  /* 0x00005200ff1b7b82 */ /* 0x000e220000000800 */
[----:B--2---:R-:W-:-:S02]  /*05c0*/  SHF.R.S32.HI R0, RZ, 0x3, R3 ;  /* 0x00000003ff007819 */ /* 0x004fc40000011403 */
[----:B---3--:R-:W-:Y:S01]  /*05d0*/  ISETP.NE.OR P1, PT, R8, RZ, !P1 ;  /* 0x000000ff0800720c */ /* 0x008fe20004f25670 */
[----:B------:R-:W-:Y:S01]  /*05e0*/  FMUL R9, R4, UR4 ;  /* 0x0000000404097c20 */ /* 0x000fe20008400000 */
[----:B------:R-:W-:Y:S01]  /*05f0*/  SHF.R.S32.HI R3, RZ, 0x1f, R3 ;  /* 0x0000001fff037819 */ /* 0x000fe20000011403 */
[----:B------:R-:W-:Y:S01]  /*0600*/  ULDC UR4, c[0x0][0x154] ;  /* 0x0000550000047ab9 */ /* 0x000fe20000000800 */
[----:B------:R-:W-:Y:S01]  /*0610*/  SHF.R.S32.HI R8, RZ, 0x1f, R7 ;  /* 0x0000001fff087819 */ /* 0x000fe20000011407 */
[----:B------:R-:W-:Y:S01]  /*0620*/  VOTEU.ALL UP1, P0 ;  /* 0x00000000003f7886 */ /* 0x000fe20000020000 */
[----:B------:R-:W-:Y:S01]  /*0630*/  LEA.HI R4, R3, R0, RZ, 0x2 ;  /* 0x0000000003047211 */ /* 0x000fe200078f10ff */
[----:B------:R-:W1:Y:S01]  /*0640*/  F2I.U32.TRUNC.NTZ R9, R9 ;  /* 0x0000000900097305 */ /* 0x000e62000020f000 */
[----:B------:R-:W-:Y:S01]  /*0650*/  LEA.HI R8, R8, R7, RZ, 0x2 ;  /* 0x0000000708087211 */ /* 0x000fe200078f10ff */
[----:B------:R-:W-:Y:S01]  /*0660*/  VOTEU.ALL UP0, P0 ;  /* 0x00000000003f7886 */ /* 0x000fe20000000000 */
[----:B------:R-:W-:Y:S01]  /*0670*/  SHF.R.S32.HI R3, RZ, 0x1f, R2 ;  /* 0x0000001fff037819 */ /* 0x000fe20000011402 */
[----:B------:R-:W2:Y:S01]  /*0680*/  @!UP1 S2UR UR7, SR_CgaCtaId ;  /* 0x00000000000799c3 */ /* 0x000ea20000008800 */
[----:B------:R-:W-:Y:S01]  /*0690*/  LOP3.LUT R5, R4, 0xfffffffc, RZ, 0xc0, !PT ;  /* 0xfffffffc04057812 */ /* 0x000fe200078ec0ff */
[----:B------:R-:W-:Y:S01]  /*06a0*/  VOTEU.ALL UP2, P1 ;  /* 0x00000000003f7886 */ /* 0x000fe20000840000 */
[----:B------:R-:W-:Y:S01]  /*06b0*/  LOP3.LUT R8, R8, 0x3ffffffc, RZ, 0xc0, !PT ;  /* 0x3ffffffc08087812 */ /* 0x000fe200078ec0ff */
[----:B------:R-:W-:Y:S01]  /*06c0*/  @!UP1 UMOV UR6, 0x400 ;  /* 0x0000040000069882 */ /* 0x000fe20000000000 */
[----:B------:R-:W-:Y:S01]  /*06d0*/  LEA.HI R3, R3, R2, RZ, 0x2 ;  /* 0x0000000203037211 */ /* 0x000fe200078f10ff */
[----:B------:R-:W-:Y:S01]  /*06e0*/  IMAD.IADD R5, R0, 0x1, -R5 ;  /* 0x0000000100057824 */ /* 0x000fe200078e0a05 */
[----:B------:R-:W-:Y:S01]  /*06f0*/  @!UP2 UMOV UR9, 0x400 ;  /* 0x000004000009a882 */ /* 0x000fe20000000000 */
[----:B------:R-:W-:Y:S01]  /*0700*/  IMAD.IADD R8, R7, 0x1, -R8 ;  /* 0x0000000107087824 */ /* 0x000fe200078e0a08 */
[----:B------:R-:W-:Y:S01]  /*0710*/  LOP3.LUT R3, R3, 0xfffffffc, RZ, 0xc0, !PT ;  /* 0xfffffffc03037812 */ /* 0x000fe200078ec0ff */
[----:B------:R-:W3:Y:S01]  /*0720*/  @!UP2 S2UR UR10, SR_CgaCtaId ;  /* 0x00000000000aa9c3 */ /* 0x000ee20000008800 */
[----:B-1----:R-:W-:Y:S01]  /*0730*/  IMAD.MOV R9, RZ, RZ, -R9 ;  /* 0x000000ffff097224 */ /* 0x002fe200078e0a09 */
[----:B------:R-:W-:Y:S01]  /*0740*/  VOTEU.ALL UP3, P1 ;  /* 0x00000000003f7886 */ /* 0x000fe20000860000 */
[----:B------:R-:W-:Y:S01]  /*0750*/  IMAD R5, R8, 0x4, R5 ;  /* 0x0000000408057824 */ /* 0x000fe200078e0205 */
[----:B------:R-:W-:Y:S01]  /*0760*/  VOTEU.ALL UP4, P1 ;  /* 0x00000000003f7886 */ /* 0x000fe20000880000 */
[----:B------:R-:W-:Y:S01]  /*0770*/  IMAD.IADD R18, R2, 0x1, -R3 ;  /* 0x0000000102127824 */ /* 0x000fe200078e0a03 */
[----:B----4-:R-:W-:Y:S01]  /*0780*/  I2FP.F32.U32 R2, R16 ;  /* 0x0000001000027245 */ /* 0x010fe20000201000 */
[----:B-----5:R-:W-:Y:S01]  /*0790*/  IMAD R25, R10, R9, UR12 ;  /* 0x0000000c0a197e24 */ /* 0x020fe2000f8e0209 */
[----:B------:R-:W-:Y:S01]  /*07a0*/  LEA.HI R0, R5, R5, RZ, 0x1 ;  /* 0x0000000505007211 */ /* 0x000fe200078f08ff */
[----:B------:R-:W-:Y:S01]  /*07b0*/  VOTEU.ALL UP5, P1 ;  /* 0x00000000003f7886 */ /* 0x000fe200008a0000 */
[----:B------:R-:W-:Y:S01]  /*07c0*/  ISETP.EQ.U32.AND P3, PT, R11, 0x1, PT ;  /* 0x000000010b00780c */ /* 0x000fe20003f62070 */
[----:B------:R-:W-:Y:S01]  /*07d0*/  FMUL R3, R2, UR4 ;  /* 0x0000000402037c20 */ /* 0x000fe20008400000 */
[----:B------:R-:W-:Y:S01]  /*07e0*/  LOP3.LUT R2, R0, 0xfffffffe, RZ, 0xc0, !PT ;  /* 0xfffffffe00027812 */ /* 0x000fe200078ec0ff */
[C---:B------:R-:W-:Y:S01]  /*07f0*/  IMAD.SHL.U32 R0, R5.reuse, 0x4, RZ ;  /* 0x0000000405007824 */ /* 0x040fe200078e00ff */
[----:B------:R-:W-:Y:S01]  /*0800*/  UMOV UR4, 0x20 ;  /* 0x0000002000047882 */ /* 0x000fe20000000000 */
[----:B--2---:R-:W-:Y:S01]  /*0810*/  @!UP1 ULEA UR8, UR7, UR6, 0x18 ;  /* 0x0000000607089291 */ /* 0x004fe2000f8ec03f */
[----:B------:R-:W-:Y:S01]  /*0820*/  R2UR UR15, R12 ;  /* 0x000000000c0f72ca */ /* 0x000fe200000e0000 */
[----:B------:R-:W-:Y:S01]  /*0830*/  IMAD.IADD R2, R5, 0x1, -R2 ;  /* 0x0000000105027824 */ /* 0x000fe200078e0a02 */
[----:B------:R-:W1:Y:S01]  /*0840*/  F2I.U32.TRUNC.NTZ R3, R3 ;  /* 0x0000000300037305 */ /* 0x000e62000020f000 */
[----:B------:R-:W-:-:S04]  /*0850*/  @!UP1 UIADD3 UR4, -UR4, 0x100000, URZ ;  /* 0x0010000004049890 */ /* 0x000fc8000fffe13f */
[----:B------:R-:W-:Y:S02]  /*0860*/  @!UP1 USHF.L.U32 UR5, UR4, 0xb, URZ ;  /* 0x0000000b04059899 */ /* 0x000fe4000800063f */
[----:B------:R-:W-:Y:S01]  /*0870*/  @!UP1 USHF.L.U32 UR4, UR4, 0x1, URZ ;  /* 0x0000000104049899 */ /* 0x000fe2000800063f */
[----:B------:R-:W-:Y:S01]  /*0880*/  LOP3.LUT R13, R5, 0xc, R0, 0x78, !PT ;  /* 0x0000000c050d7812 */ /* 0x000fe200078e7800 */
[----:B------:R-:W-:-:S04]  /*0890*/  @!UP2 UIADD3 UR6, -UR11, 0x100000, URZ ;  /* 0x001000000b06a890 */ /* 0x000fc8000fffe13f */
[----:B------:R-:W-:Y:S02]  /*08a0*/  @!UP2 USHF.L.U32 UR7, UR6, 0xb, URZ ;  /* 0x0000000b0607a899 */ /* 0x000fe4000800063f */
[----:B------:R-:W-:Y:S01]  /*08b0*/  @!UP2 USHF.L.U32 UR6, UR6, 0x1, URZ ;  /* 0x000000010606a899 */ /* 0x000fe2000800063f */
[----:B------:R-:W-:Y:S01]  /*08c0*/  ISETP.NE.AND P2, PT, R2, R25, PT ;  /* 0x000000190200720c */ /* 0x000fe20003f45270 */
[----:B------:R-:W-:Y:S01]  /*08d0*/  VOTEU.ALL UP1, P0 ;  /* 0x00000000003f7886 */ /* 0x000fe20000020000 */
[----:B---3--:R-:W-:Y:S01]  /*08e0*/  @!UP2 ULEA UR9, UR10, UR9, 0x18 ;  /* 0x000000090a09a291 */ /* 0x008fe2000f8ec03f */
[----:B------:R-:W-:Y:S01]  /*08f0*/  LOP3.LUT P0, RZ, R14, 0x7, RZ, 0xc0, !PT ;  /* 0x000000070eff7812 */ /* 0x000fe2000780c0ff */
[----:B------:R-:W-:Y:S01]  /*0900*/  VOTEU.ALL UP2, P1 ;  /* 0x00000000003f7886 */ /* 0x000fe20000840000 */
[----:B------:R-:W-:Y:S01]  /*0910*/  ISETP.NE.AND P1, PT, R18, 0x3, PT ;  /* 0x000000031200780c */ /* 0x000fe20003f25270 */
[----:B------:R-:W-:Y:S01]  /*0920*/  IMAD.MOV.U32 R12, RZ, RZ, 0x1 ;  /* 0x00000001ff0c7424 */ /* 0x000fe200078e00ff */
[----:B------:R-:W-:-:S02]  /*0930*/  ISETP.LT.U32.AND P0, PT, R13, 0x2, !P0 ;  /* 0x000000020d00780c */ /* 0x000fc40004701070 */
[----:B------:R-:W-:Y:S01]  /*0940*/  ISETP.EQ.OR P1, PT, R18, RZ, !P1 ;  /* 0x000000ff1200720c */ /* 0x000fe20004f22670 */
[----:B------:R-:W2:Y:S02]  /*0950*/  FENCE.VIEW.ASYNC.S ;  /* 0x00000000000073c6 */ /* 0x000ea40000000000 */
[----:B--2---:R2:W3:Y:S01]  /*0960*/  @!UP0 SYNCS.EXCH.64 URZ, [UR8+0x110], UR4 ;  /* 0x00011004083f85b2 */ /* 0x0044e20008000100 */
[----:B-1----:R-:W-:Y:S01]  /*0970*/  IMAD.MOV R24, RZ, RZ, -R3 ;  /* 0x000000ffff187224 */ /* 0x002fe200078e0a03 */
[----:B------:R-:W-:-:S03]  /*0980*/  @P2 LEA.HI R0, R13, R13, RZ, 0x1 ;  /* 0x0000000d0d002211 */ /* 0x000fc600078f08ff */
[----:B0-----:R-:W-:Y:S01]  /*0990*/  IMAD R3, R27, R24, R16 ;  /* 0x000000181b037224 */ /* 0x001fe200078e0210 */
[----:B------:R-:W-:Y:S02]  /*09a0*/  ISETP.EQ.AND P1, PT, R6, RZ, P1 ;  /* 0x000000ff0600720c */ /* 0x000fe40000f22270 */
[----:B------:R-:W-:Y:S02]  /*09b0*/  @P2 SHF.R.S32.HI R0, RZ, 0x1, R0 ;  /* 0x00000001ff002819 */ /* 0x000fe40000011400 */
[----:B------:R-:W-:Y:S02]  /*09c0*/  SEL R7, RZ, 0x1, !P1 ;  /* 0x00000001ff077807 */ /* 0x000fe40004800000 */
[----:B------:R-:W-:Y:S02]  /*09d0*/  @P2 ISETP.NE.AND P5, PT, R0, R3, PT ;  /* 0x000000030000220c */ /* 0x000fe40003fa5270 */
[----:B------:R-:W-:Y:S01]  /*09e0*/  SEL R3, RZ, 0x1, !P0 ;  /* 0x00000001ff037807 */ /* 0x000fe20004000000 */
[----:B------:R2:W0:Y:S01]  /*09f0*/  @!UP1 SYNCS.EXCH.64 URZ, [UR8+0x118], UR4 ;  /* 0x00011804083f95b2 */ /* 0x0004220008000100 */
[----:B------:R-:W-:Y:S01]  /*0a00*/  NOP ;  /* 0x0000000000007918 */ /* 0x000fe20000000000 */
[----:B------:R-:W-:-:S02]  /*0a10*/  @P2 SEL R12, RZ, 0x1, P5 ;  /* 0x00000001ff0c2807 */ /* 0x000fc40002800000 */
[----:B------:R-:W-:Y:S02]  /*0a20*/  SEL R7, R7, 0x2, P6 ;  /* 0x0000000207077807 */ /* 0x000fe40003000000 */
[----:B------:R-:W-:Y:S01]  /*0a30*/  LOP3.LUT R12, R12, R3, RZ, 0xc0, !PT ;  /* 0x000000030c0c7212 */ /* 0x000fe200078ec0ff */
[----:B------:R2:W1:Y:S01]  /*0a40*/  @!UP2 SYNCS.EXCH.64 URZ, [UR9+0xf0], UR6 ;  /* 0x0000f006093fa5b2 */ /* 0x0004620008000100 */
[----:B------:R2:W4:Y:S01]  /*0a50*/  @!UP3 SYNCS.EXCH.64 URZ, [UR9+0xf8], UR6 ;  /* 0x0000f806093fb5b2 */ /* 0x0005220008000100 */
[----:B------:R2:W0:Y:S01]  /*0a60*/  @!UP4 SYNCS.EXCH.64 URZ, [UR9+0x100], UR6 ;  /* 0x00010006093fc5b2 */ /* 0x0004220008000100 */
[----:B------:R2:W0:Y:S01]  /*0a70*/  @!UP5 SYNCS.EXCH.64 URZ, [UR9+0x108], UR6 ;  /* 0x00010806093fd5b2 */ /* 0x0004220008000100 */
[----:B------:R-:W-:Y:S01]  /*0a80*/  NOP ;  /* 0x0000000000007918 */ /* 0x000fe20000000000 */
[----:B--23--:R-:W-:Y:S05]  /*0a90*/  @!P3 BRA `(.L_x_4) ;  /* 0x000000000008b947 */ /* 0x00cfea0003800000 */
[----:B01--4-:R-:W-:Y:S01]  /*0aa0*/  UCGABAR_ARV ;  /* 0x00000000000079c7 */ /* 0x013fe20008000000 */
[----:B------:R-:W-:Y:S05]  /*0ab0*/  BRA `(.L_x_5) ;  /* 0x0000000000047947 */ /* 0x000fea0003800000 */
.L_x_4:
[----:B01--4-:R-:W-:Y:S01]  /*0ac0*/  NOP ;  /* 0x0000000000007918 */ /* 0x013fe20000000000 */
.L_x_5:
[----:B------:R-:W-:Y:S01]  /*0ad0*/  ULDC.64 UR4, c[0x0][0x598] ;  /* 0x0001660000047ab9 */ /* 0x000fe20000000a00 */
[----:B------:R-:W-:Y:S01]  /*0ae0*/  ULDC.64 UR18, c[0x0][0x208] ;  /* 0x0000820000127ab9 */ /* 0x000fe20000000a00 */
[----:B------:R-:W-:-:S04]  /*0af0*/  ISETP.NE.U32.AND P0, PT, RZ, UR4, PT ;  /* 0x00000004ff007c0c */ /* 0x000fc8000bf05070 */
[----:B------:R-:W-:-:S13]  /*0b00*/  ISETP.NE.AND.EX P0, PT, RZ, UR5, PT, P0 ;  /* 0x00000005ff007c0c */ /* 0x000fda000bf05300 */
[----:B------:R-:W-:Y:S05]  /*0b10*/  @!P0 BRA `(.L_x_6) ;  /* 0x00000000001c8947 */ /* 0x000fea0003800000 */
[----:B------:R-:W0:Y:S02]  /*0b20*/  LDC.64 R2, c[0x0][0x598] ;  /* 0x00016600ff027b82 */ /* 0x000e240000000a00 */
[----:B0-----:R-:W2:Y:S02]  /*0b30*/  LDG.E.64 R2, desc[UR18][R2.64] ;  /* 0x0000001202027981 */ /* 0x001ea4000c1e1b00 */
[----:B--2---:R-:W-:-:S04]  /*0b40*/  ISETP.NE.U32.AND P0, PT, R2, RZ, PT ;  /* 0x000000ff0200720c */ /* 0x004fc80003f05070 */
[----:B------:R-:W-:-:S13]  /*0b50*/  ISETP.NE.AND.EX P0, PT, R3, RZ, PT, P0 ;  /* 0x000000ff0300720c */ /* 0x000fda0003f05300 */
[----:B------:R-:W-:Y:S05]  /*0b60*/  @!P0 BRA `(.L_x_6) ;  /* 0x0000000000088947 */ /* 0x000fea0003800000 */
[----:B------:R0:W5:Y:S01]  /*0b70*/  LD.E R11, desc[UR18][R2.64] ;  /* 0x00000012020b7980 */ /* 0x000162000c101900 */
[----:B------:R-:W-:Y:S05]  /*0b80*/  BRA `(.L_x_7) ;  /* 0x0000000000207947 */ /* 0x000fea0003800000 */
.L_x_6:
[----:B------:R-:W-:Y:S02]  /*0b90*/  ULDC.64 UR4, c[0x0][0x588] ;  /* 0x0001620000047ab9 */ /* 0x000fe40000000a00 */
[----:B------:R-:W-:-:S04]  /*0ba0*/  ISETP.NE.U32.AND P0, PT, RZ, UR4, PT ;  /* 0x00000004ff007c0c */ /* 0x000fc8000bf05070 */
[----:B------:R-:W-:-:S13]  /*0bb0*/  ISETP.NE.AND.EX P0, PT, RZ, UR5, PT, P0 ;  /* 0x00000005ff007c0c */ /* 0x000fda000bf05300 */
[----:B------:R-:W-:Y:S05]  /*0bc0*/  @!P0 BRA `(.L_x_8) ;  /* 0x00000000000c8947 */ /* 0x000fea0003800000 */
[----:B------:R-:W0:Y:S02]  /*0bd0*/  LDC.64 R2, c[0x0][0x588] ;  /* 0x00016200ff027b82 */ /* 0x000e240000000a00 */
[----:B0-----:R1:W5:Y:S01]  /*0be0*/  LDG.E R11, desc[UR18][R2.64] ;  /* 0x00000012020b7981 */ /* 0x001362000c1e1900 */
[----:B------:R-:W-:Y:S05]  /*0bf0*/  BRA `(.L_x_7) ;  /* 0x0000000000047947 */ /* 0x000fea0003800000 */
.L_x_8:
[----:B------:R-:W2:Y:S02]  /*0c00*/  LDC R11, c[0x0][0x580] ;  /* 0x00016000ff0b7b82 */ /* 0x000ea40000000800 */
.L_x_7:
[----:B------:R-:W-:Y:S02]  /*0c10*/  ULDC.64 UR4, c[0x0][0x5a0] ;  /* 0x0001680000047ab9 */ /* 0x000fe40000000a00 */
[----:B------:R-:W-:-:S04]  /*0c20*/  ISETP.NE.U32.AND P0, PT, RZ, UR4, PT ;  /* 0x00000004ff007c0c */ /* 0x000fc8000bf05070 */
[----:B------:R-:W-:-:S13]  /*0c30*/  ISETP.NE.AND.EX P0, PT, RZ, UR5, PT, P0 ;  /* 0x00000005ff007c0c */ /* 0x000fda000bf05300 */
[----:B------:R-:W-:Y:S05]  /*0c40*/  @!P0 BRA `(.L_x_9) ;  /* 0x00000000001c8947 */ /* 0x000fea0003800000 */
[----:B01----:R-:W0:Y:S02]  /*0c50*/  LDC.64 R2, c[0x0][0x5a0] ;  /* 0x00016800ff027b82 */ /* 0x003e240000000a00 */
[----:B0-----:R-:W3:Y:S02]  /*0c60*/  LDG.E.64 R2, desc[UR18][R2.64] ;  /* 0x0000001202027981 */ /* 0x001ee4000c1e1b00 */
[----:B---3--:R-:W-:-:S04]  /*0c70*/  ISETP.NE.U32.AND P0, PT, R2, RZ, PT ;  /* 0x000000ff0200720c */ /* 0x008fc80003f05070 */
[----:B------:R-:W-:-:S13]  /*0c80*/  ISETP.NE.AND.EX P0, PT, R3, RZ, PT, P0 ;  /* 0x000000ff0300720c */ /* 0x000fda0003f05300 */
[----:B------:R-:W-:Y:S05]  /*0c90*/  @!P0 BRA `(.L_x_9) ;  /* 0x0000000000088947 */ /* 0x000fea0003800000 */
[----:B------:R0:W5:Y:S01]  /*0ca0*/  LD.E R10, desc[UR18][R2.64] ;  /* 0x00000012020a7980 */ /* 0x000162000c101900 */
[----:B------:R-:W-:Y:S05]  /*0cb0*/  BRA `(.L_x_10) ;  /* 0x0000000000207947 */ /* 0x000fea0003800000 */
.L_x_9:
[----:B------:R-:W-:Y:S02]  /*0cc0*/  ULDC.64 UR4, c[0x0][0x590] ;  /* 0x0001640000047ab9 */ /* 0x000fe40000000a00 */
[----:B------:R-:W-:-:S04]  /*0cd0*/  ISETP.NE.U32.AND P0, PT, RZ, UR4, PT ;  /* 0x00000004ff007c0c */ /* 0x000fc8000bf05070 */
[----:B------:R-:W-:-:S13]  /*0ce0*/  ISETP.NE.AND.EX P0, PT, RZ, UR5, PT, P0 ;  /* 0x00000005ff007c0c */ /* 0x000fda000bf05300 */
[----:B------:R-:W-:Y:S05]  /*0cf0*/  @!P0 BRA `(.L_x_11) ;  /* 0x00000000000c8947 */ /* 0x000fea0003800000 */
[----:B01----:R-:W0:Y:S02]  /*0d00*/  LDC.64 R2, c[0x0][0x590] ;  /* 0x00016400ff027b82 */ /* 0x003e240000000a00 */
[----:B0-----:R1:W5:Y:S01]  /*0d10*/  LDG.E R10, desc[UR18][R2.64] ;  /* 0x00000012020a7981 */ /* 0x001362000c1e1900 */
[----:B------:R-:W-:Y:S05]  /*0d20*/  BRA `(.L_x_10) ;  /* 0x0000000000047947 */ /* 0x000fea0003800000 */
.L_x_11:
[----:B------:R-:W3:Y:S02]  /*0d30*/  LDC R10, c[0x0][0x584] ;  /* 0x00016100ff0a7b82 */ /* 0x000ee40000000800 */
.L_x_10:
[----:B------:R-:W4:Y:S01]  /*0d40*/  LDC R0, c[0x0][0x65c] ;  /* 0x00019700ff007b82 */ /* 0x000f220000000800 */
[----:B------:R-:W-:Y:S01]  /*0d50*/  ULDC UR8, c[0x0][0x28c] ;  /* 0x0000a30000087ab9 */ /* 0x000fe20000000800 */
[----:B------:R-:W-:Y:S01]  /*0d60*/  ISETP.NE.AND P0, PT, R6, 0x2, PT ;  /* 0x000000020600780c */ /* 0x000fe20003f05270 */
[----:B------:R-:W-:Y:S01]  /*0d70*/  UIADD3 UR8, UR8, 0x3f, URZ ;  /* 0x0000003f08087890 */ /* 0x000fe2000fffe03f */
[----:B------:R-:W-:Y:S01]  /*0d80*/  IMAD.U32 R4, RZ, RZ, UR12 ;  /* 0x0000000cff047e24 */ /* 0x000fe2000f8e00ff */
[----:B------:R-:W-:Y:S01]  /*0d90*/  UMOV UR5, URZ ;  /* 0x0000003f00057c82 */ /* 0x000fe20008000000 */
[----:B------:R-:W-:Y:S01]  /*0da0*/  UMOV UR4, URZ ;  /* 0x0000003f00047c82 */ /* 0x000fe20008000000 */
[----:B------:R-:W-:-:S04]  /*0db0*/  USHF.R.S32.HI UR9, URZ, 0x1f, UR8 ;  /* 0x0000001f3f097899 */ /* 0x000fc80008011408 */
[----:B------:R-:W-:-:S04]  /*0dc0*/  ULEA.HI UR9, UR9, UR8, URZ, 0x6 ;  /* 0x0000000809097291 */ /* 0x000fc8000f8f303f */
[----:B------:R-:W-:Y:S01]  /*0dd0*/  USHF.R.S32.HI UR13, URZ, 0x6, UR9 ;  /* 0x000000063f0d7899 */ /* 0x000fe20008011409 */
[----:B----4-:R-:W-:-:S13]  /*0de0*/  ISETP.NE.AND P2, PT, R0, 0x1, PT ;  /* 0x000000010000780c */ /* 0x010fda0003f45270 */
[----:B01----:R-:W0:Y:S01]  /*0df0*/  @P2 LDC R3, c[0x0][0x10] ;  /* 0x00000400ff032b82 */ /* 0x003e220000000800 */
[----:B------:R-:W-:Y:S02]  /*0e00*/  @P2 IMAD.MOV.U32 R17, RZ, RZ, RZ ;  /* 0x000000ffff112224 */ /* 0x000fe400078e00ff */
[----:B------:R-:W-:-:S05]  /*0e10*/  @P2 IMAD.MOV.U32 R5, RZ, RZ, RZ ;  /* 0x000000ffff052224 */ /* 0x000fca00078e00ff */
[----:B------:R-:W1:Y:S01]  /*0e20*/  @!P2 LDC R9, c[0x0][0xc] ;  /* 0x00000300ff09ab82 */ /* 0x000e620000000800 */
[----:B------:R-:W-:Y:S01]  /*0e30*/  ULDC UR6, c[0x0][0xc] ;  /* 0x0000030000067ab9 */ /* 0x000fe20000000800 */
[----:B------:R-:W-:Y:S02]  /*0e40*/  ULDC UR7, c[0x0][0x10] ;  /* 0x0000040000077ab9 */ /* 0x000fe40000000800 */
[----:B------:R-:W-:-:S04]  /*0e50*/  UIMAD.WIDE.U32 UR6, UR6, UR7, URZ ;  /* 0x00000007060672a5 */ /* 0x000fc8000f8e003f */
[----:B------:R-:W4:Y:S01]  /*0e60*/  LDC R8, c[0x0][0x14] ;  /* 0x00000500ff087b82 */ /* 0x000f220000000800 */
[----:B0-----:R-:W-:-:S04]  /*0e70*/  @P2 IMAD.WIDE.U32 R2, R3, UR12, R16 ;  /* 0x0000000c03022c25 */ /* 0x001fc8000f8e0010 */
[----:B------:R-:W-:Y:S02]  /*0e80*/  @P2 IMAD.IADD R3, R3, 0x1, R5 ;  /* 0x0000000103032824 */ /* 0x000fe400078e0205 */
[----:B------:R-:W-:Y:S02]  /*0e90*/  IMAD.MOV.U32 R5, RZ, RZ, RZ ;  /* 0x000000ffff057224 */ /* 0x000fe400078e00ff */
[----:B-1----:R-:W-:-:S04]  /*0ea0*/  @!P2 IMAD.WIDE.U32 R4, R16, R9, R4 ;  /* 0x000000091004a225 */ /* 0x002fc800078e0004 */
[----:B------:R-:W-:Y:S02]  /*0eb0*/  @!P2 IMAD.MOV.U32 R2, RZ, RZ, R4 ;  /* 0x000000ffff02a224 */ /* 0x000fe400078e0004 */
[C---:B----4-:R-:W-:Y:S02]  /*0ec0*/  IMAD R21, R8.reuse, UR7, RZ ;  /* 0x0000000708157c24 */ /* 0x050fe4000f8e02ff */
[----:B------:R-:W-:Y:S01]  /*0ed0*/  IMAD.WIDE.U32 R8, R8, UR6, RZ ;  /* 0x0000000608087c25 */ /* 0x000fe2000f8e00ff */
[----:B------:R-:W-:-:S03]  /*0ee0*/  ULDC.64 UR6, c[0x0][0x650] ;  /* 0x0001940000067ab9 */ /* 0x000fc60000000a00 */
[----:B------:R-:W-:Y:S02]  /*0ef0*/  @!P2 IMAD.MOV.U32 R3, RZ, RZ, R5 ;  /* 0x000000ffff03a224 */ /* 0x000fe400078e0005 */
[----:B------:R-:W-:Y:S01]  /*0f00*/  IMAD.IADD R0, R9, 0x1, R21 ;  /* 0x0000000109007824 */ /* 0x000fe200078e0215 */
[----:B------:R-:W-:Y:S06]  /*0f10*/  @P0 BRA `(.L_x_12) ;  /* 0x0000000000240947 */ /* 0x000fec0003800000 */
[----:B------:R-:W-:Y:S01]  /*0f20*/  USHF.R.U32.HI UR4, URZ, 0x1, UR13 ;  /* 0x000000013f047899 */ /* 0x000fe2000801160d */
[----:B------:R-:W-:Y:S01]  /*0f30*/  IADD3 R2, P0, R2, R8, RZ ;  /* 0x0000000802027210 */ /* 0x000fe20007f1e0ff */
[----:B------:R-:W-:Y:S02]  /*0f40*/  UISETP.GE.U32.AND UP0, UPT, UR13, 0xe, UPT ;  /* 0x0000000e0d00788c */ /* 0x000fe4000bf06070 */
[----:B------:R-:W-:Y:S02]  /*0f50*/  UIMAD.WIDE.U32 UR4, UR4, -0x6db6db6d, URZ ;  /* 0x92492493040478a5 */ /* 0x000fe4000f8e003f */
[----:B------:R-:W-:Y:S02]  /*0f60*/  IMAD.X R3, R0, 0x1, R3, P0 ;  /* 0x0000000100037824 */ /* 0x000fe400000e0603 */
[----:B------:R-:W-:-:S03]  /*0f70*/  USHF.R.U32.HI UR5, URZ, 0x2, UR5 ;  /* 0x000000023f057899 */ /* 0x000fc60008011605 */
[----:B------:R-:W-:Y:S02]  /*0f80*/  UMOV UR4, URZ ;  /* 0x0000003f00047c82 */ /* 0x000fe40008000000 */
[----:B------:R-:W-:Y:S02]  /*0f90*/  @UP0 ULOP3.LUT UR4, UR5, 0x1, URZ, 0xc0, !UPT ;  /* 0x0000000105040892 */ /* 0x000fe4000f8ec03f */
[----:B------:R-:W-:-:S12]  /*0fa0*/  UIMAD UR5, UR5, -0xe, UR13 ;  /* 0xfffffff2050578a4 */ /* 0x000fd8000f8e020d */
.L_x_12:
[----:B------:R-:W-:Y:S01]  /*0fb0*/  ISETP.GE.U32.AND P0, PT, R2, UR6, PT ;  /* 0x0000000602007c0c */ /* 0x000fe2000bf06070 */
[----:B------:R-:W-:Y:S01]  /*0fc0*/  IMAD.MOV.U32 R6, RZ, RZ, -0x1 ;  /* 0xffffffffff067424 */ /* 0x000fe200078e00ff */
[----:B------:R-:W-:Y:S01]  /*0fd0*/  PRMT R20, RZ, 0x7610, R20 ;  /* 0x00007610ff147816 */ /* 0x000fe20000000014 */
[----:B------:R-:W-:Y:S01]  /*0fe0*/  IMAD.MOV.U32 R5, RZ, RZ, -0x1 ;  /* 0xffffffffff057424 */ /* 0x000fe200078e00ff */
[----:B------:R-:W-:Y:S01]  /*0ff0*/  ISETP.GE.U32.AND.EX P0, PT, R3, UR7, PT, P0 ;  /* 0x0000000703007c0c */ /* 0x000fe2000bf06100 */
[----:B------:R-:W-:-:S12]  /*1000*/  IMAD.MOV.U32 R4, RZ, RZ, -0x1 ;  /* 0xffffffffff047424 */ /* 0x000fd800078e00ff */
[----:B------:R-:W-:Y:S05]  /*1010*/  @P0 BRA `(.L_x_13) ;  /* 0x0000000400240947 */ /* 0x000fea0003800000 */
[----:B------:R-:W0:Y:S01]  /*1020*/  LDC.64 R30, c[0x0][0x628] ;  /* 0x00018a00ff1e7b82 */ /* 0x000e220000000a00 */
[----:B------:R-:W-:Y:S02]  /*1030*/  IMAD.MOV.U32 R4, RZ, RZ, R2 ;  /* 0x000000ffff047224 */ /* 0x000fe400078e0002 */
[----:B------:R-:W-:-:S05]  /*1040*/  IMAD.MOV.U32 R5, RZ, RZ, R3 ;  /* 0x000000ffff057224 */ /* 0x000fca00078e0003 */
[----:B------:R-:W1:Y:S08]  /*1050*/  LDC R6, c[0x0][0x630] ;  /* 0x00018c00ff067b82 */ /* 0x000e700000000800 */
[----:B------:R-:W4:Y:S01]  /*1060*/  LDC.64 R32, c[0x0][0x620] ;  /* 0x00018800ff207b82 */ /* 0x000f220000000a00 */
[----:B0-----:R-:W-:-:S04]  /*1070*/  ISETP.NE.U32.AND P0, PT, R30, RZ, PT ;  /* 0x000000ff1e00720c */ /* 0x001fc80003f05070 */
[----:B------:R-:W-:-:S13]  /*1080*/  ISETP.NE.AND.EX P0, PT, R31, RZ, PT, P0 ;  /* 0x000000ff1f00720c */ /* 0x000fda0003f05300 */
[----:B-1--4-:R-:W-:Y:S05]  /*1090*/  @!P0 BRA `(.L_x_14) ;  /* 0x0000000000288947 */ /* 0x012fea0003800000 */
[----:B------:R-:W0:Y:S02]  /*10a0*/  LDC R23, c[0x0][0x634] ;  /* 0x00018d00ff177b82 */ /* 0x000e240000000800 */
[----:B0-----:R-:W-:-:S05]  /*10b0*/  IADD3 R23, P0, R2, R23, RZ ;  /* 0x0000001702177210 */ /* 0x001fca0007f1e0ff */
[----:B------:R-:W-:-:S04]  /*10c0*/  IMAD.X R29, RZ, RZ, R3, P0 ;  /* 0x000000ffff1d7224 */ /* 0x000fc800000e0603 */
[----:B------:R-:W-:-:S04]  /*10d0*/  IMAD.WIDE.U32 R4, R29, R30, RZ ;  /* 0x0000001e1d047225 */ /* 0x000fc800078e00ff */
[----:B------:R-:W-:-:S04]  /*10e0*/  IMAD.WIDE.U32 R20, P0, R23, R31, R4 ;  /* 0x0000001f17147225 */ /* 0x000fc80007800004 */
[----:B------:R-:W-:-:S04]  /*10f0*/  IMAD.WIDE.U32 R4, R23, R30, RZ ;  /* 0x0000001e17047225 */ /* 0x000fc800078e00ff */
[----:B------:R-:W-:Y:S01]  /*1100*/  IMAD.X R23, RZ, RZ, RZ, P0 ;  /* 0x000000ffff177224 */ /* 0x000fe200000e06ff */
[----:B------:R-:W-:Y:S01]  /*1110*/  IADD3 RZ, P0, R5, R20, RZ ;  /* 0x0000001405ff7210 */ /* 0x000fe20007f1e0ff */
[----:B------:R-:W-:-:S04]  /*1120*/  IMAD.MOV.U32 R22, RZ, RZ, R21 ;  /* 0x000000ffff167224 */ /* 0x000fc800078e0015 */
[----:B------:R-:W-:-:S08]  /*1130*/  IMAD.WIDE.U32.X R4, R29, R31, R22, P0 ;  /* 0x0000001f1d047225 */ /* 0x000fd000000e0416 */
.L_x_14:
[----:B------:R-:W0:Y:S01]  /*1140*/  LDC.64 R34, c[0x0][0x640] ;  /* 0x00019000ff227b82 */ /* 0x000e220000000a00 */
[-CC-:B------:R-:W-:Y:S01]  /*1150*/  SHF.R.U64 R36, R4, R6.reuse, R5.reuse ;  /* 0x0000000604247219 */ /* 0x180fe20000001205 */
[----:B------:R-:W-:Y:S01]  /*1160*/  IMAD.MOV.U32 R39, RZ, RZ, 0x1 ;  /* 0x00000001ff277424 */ /* 0x000fe200078e00ff */
[----:B------:R-:W-:Y:S02]  /*1170*/  SHF.R.U32.HI R4, RZ, R6, R5 ;  /* 0x00000006ff047219 */ /* 0x000fe40000011605 */
[----:B------:R-:W-:-:S03]  /*1180*/  IADD3 R21, P0, RZ, -R36, RZ ;  /* 0x80000024ff157210 */ /* 0x000fc60007f1e0ff */
[----:B------:R-:W1:Y:S02]  /*1190*/  LDC R20, c[0x0][0x618] ;  /* 0x00018600ff147b82 */ /* 0x000e640000000800 */
[----:B------:R-:W-:-:S04]  /*11a0*/  IMAD.X R5, RZ, RZ, ~R4, P0 ;  /* 0x000000ffff057224 */ /* 0x000fc800000e0e04 */
[-C--:B------:R-:W-:Y:S02]  /*11b0*/  IMAD R6, R5, R32.reuse, RZ ;  /* 0x0000002005067224 */ /* 0x080fe400078e02ff */
[----:B------:R-:W4:Y:S01]  /*11c0*/  LDC R23, c[0x0][0x608] ;  /* 0x00018200ff177b82 */ /* 0x000f220000000800 */
[----:B------:R-:W-:-:S04]  /*11d0*/  IMAD.WIDE.U32 R4, R21, R32, R2 ;  /* 0x0000002015047225 */ /* 0x000fc800078e0002 */
[----:B------:R-:W-:-:S03]  /*11e0*/  IMAD R21, R21, R33, R6 ;  /* 0x0000002115157224 */ /* 0x000fc600078e0206 */
[----:B------:R-:W2:Y:S01]  /*11f0*/  LDC R26, c[0x0][0x658] ;  /* 0x00019600ff1a7b82 */ /* 0x000ea20000000800 */
[----:B------:R-:W-:Y:S01]  /*1200*/  IMAD.IADD R5, R5, 0x1, R21 ;  /* 0x0000000105057824 */ /* 0x000fe200078e0215 */
[----:B0-----:R-:W-:Y:S01]  /*1210*/  ISETP.NE.U32.AND P0, PT, R34, RZ, PT ;  /* 0x000000ff2200720c */ /* 0x001fe20003f05070 */
[----:B------:R-:W-:-:S03]  /*1220*/  IMAD.MOV.U32 R21, RZ, RZ, -0x1 ;  /* 0xffffffffff157424 */ /* 0x000fc600078e00ff */
[----:B------:R-:W-:Y:S02]  /*1230*/  ISETP.NE.AND.EX P0, PT, R35, RZ, PT, P0 ;  /* 0x000000ff2300720c */ /* 0x000fe40003f05300 */
[----:B------:R-:W0:Y:S01]  /*1240*/  LDC R33, c[0x0][0x600] ;  /* 0x00018000ff217b82 */ /* 0x000e220000000800 */
[-CC-:B-1----:R-:W-:Y:S02]  /*1250*/  SHF.R.U64 R31, R4, R20.reuse, R5.reuse ;  /* 0x00000014041f7219 */ /* 0x182fe40000001205 */
[----:B------:R-:W-:-:S05]  /*1260*/  SHF.R.U32.HI R4, RZ, R20, R5 ;  /* 0x00000014ff047219 */ /* 0x000fca0000011605 */
[----:B------:R-:W1:Y:S01]  /*1270*/  LDC R28, c[0x0][0x648] ;  /* 0x00019200ff1c7b82 */ /* 0x000e620000000800 */
[-CC-:B----4-:R-:W-:Y:S02]  /*1280*/  SHF.R.U64 R41, R31, R23.reuse, R4.reuse ;  /* 0x000000171f297219 */ /* 0x190fe40000001204 */
[----:B------:R-:W-:-:S05]  /*1290*/  SHF.R.U32.HI R5, RZ, R23, R4 ;  /* 0x00000017ff057219 */ /* 0x000fca0000011604 */
[----:B------:R-:W4:Y:S01]  /*12a0*/  LDC R37, c[0x0][0x638] ;  /* 0x00018e00ff257b82 */ /* 0x000f220000000800 */
[-C--:B--2---:R-:W-:Y:S02]  /*12b0*/  SHF.L.U32 R4, R21, R26.reuse, RZ ;  /* 0x0000001a15047219 */ /* 0x084fe400000006ff */
[--C-:B------:R-:W-:Y:S02]  /*12c0*/  SHF.R.U64 R32, R41, R26, R5.reuse ;  /* 0x0000001a29207219 */ /* 0x100fe40000001205 */
[----:B------:R-:W-:Y:S02]  /*12d0*/  LOP3.LUT R6, RZ, R4, RZ, 0x33, !PT ;  /* 0x00000004ff067212 */ /* 0x000fe400078e33ff */
[----:B------:R-:W-:Y:S01]  /*12e0*/  SHF.R.U32.HI R5, RZ, R26, R5 ;  /* 0x0000001aff057219 */ /* 0x000fe20000011605 */
[----:B------:R-:W2:Y:S01]  /*12f0*/  LDC R30, c[0x0][0x610] ;  /* 0x00018400ff1e7b82 */ /* 0x000ea20000000800 */
[----:B------:R-:W-:Y:S01]  /*1300*/  IMAD.MOV.U32 R4, RZ, RZ, R32 ;  /* 0x000000ffff047224 */ /* 0x000fe200078e0020 */
[----:B------:R-:W-:Y:S06]  /*1310*/  @!P0 BRA `(.L_x_15) ;  /* 0x0000000000288947 */ /* 0x000fec0003800000 */
[----:B------:R-:W3:Y:S02]  /*1320*/  LDC R23, c[0x0][0x64c] ;  /* 0x00019300ff177b82 */ /* 0x000ee40000000800 */
[----:B---3--:R-:W-:-:S05]  /*1330*/  IADD3 R23, P0, R32, R23, RZ ;  /* 0x0000001720177210 */ /* 0x008fca0007f1e0ff */
        /* <DEDUP_REMOVED lines=8> */
.L_x_15:
[----:B-1----:R-:W-:Y:S01]  /*13c0*/  SHF.R.U64 R17, R4, R28, R5 ;  /* 0x0000001c04117219 */ /* 0x002fe20000001205 */
[----:B------:R-:W-:Y:S01]  /*13d0*/  @P2 IMAD R25, R27, R24, R16 ;  /* 0x000000181b192224 */ /* 0x000fe200078e0210 */
[----:B------:R-:W-:Y:S02]  /*13e0*/  SHF.L.U32 R4, R39, R26, RZ ;  /* 0x0000001a27047219 */ /* 0x000fe400000006ff */
[----:B------:R-:W-:Y:S01]  /*13f0*/  LOP3.LUT R5, R41, R6, RZ, 0xc0, !PT ;  /* 0x0000000629057212 */ /* 0x000fe200078ec0ff */
[----:B0-----:R-:W-:Y:S02]  /*1400*/  VIADD R6, R33, 0xffffffff ;  /* 0xffffffff21067836 */ /* 0x001fe40000000000 */
[----:B------:R-:W-:Y:S02]  /*1410*/  IMAD.MOV R20, RZ, RZ, -R17 ;  /* 0x000000ffff147224 */ /* 0x000fe400078e0a11 */
[----:B------:R-:W-:Y:S01]  /*1420*/  IMAD R16, R4, R17, R5 ;  /* 0x0000001104107224 */ /* 0x000fe200078e0205 */
[----:B------:R-:W-:Y:S01]  /*1430*/  LOP3.LUT R17, R31, R6, RZ, 0xc0, !PT ;  /* 0x000000061f117212 */ /* 0x000fe200078ec0ff */
[----:B----4-:R-:W-:-:S02]  /*1440*/  IMAD R4, R20, R37, R32 ;  /* 0x0000002514047224 */ /* 0x010fc400078e0220 */
[----:B--2---:R-:W-:Y:S02]  /*1450*/  IMAD R6, R16, R30, R25 ;  /* 0x0000001e10067224 */ /* 0x004fe400078e0219 */
[----:B------:R-:W-:Y:S02]  /*1460*/  IMAD R17, R4, R33, R17 ;  /* 0x0000002104117224 */ /* 0x000fe400078e0211 */
[----:B------:R-:W-:Y:S02]  /*1470*/  IMAD.MOV.U32 R20, RZ, RZ, 0x1 ;  /* 0x00000001ff147424 */ /* 0x000fe400078e00ff */
[----:B------:R-:W-:Y:S01]  /*1480*/  IMAD.MOV.U32 R4, RZ, RZ, R36 ;  /* 0x000000ffff047224 */ /* 0x000fe200078e0024 */
[----:B------:R-:W-:Y:S02]  /*1490*/  SEL R5, R17, R6, !P2 ;  /* 0x0000000611057207 */ /* 0x000fe40005000000 */
[----:B------:R-:W-:-:S07]  /*14a0*/  SEL R6, R6, R17, !P2 ;  /* 0x0000001106067207 */ /* 0x000fce0005000000 */
.L_x_13:
[----:B------:R-:W-:Y:S05]  /*14b0*/  @!P3 BRA `(.L_x_16) ;  /* 0x00000000000cb947 */ /* 0x000fea0003800000 */
[----:B------:R-:W-:Y:S01]  /*14c0*/  UCGABAR_WAIT ;  /* 0x0000000000007dc7 */ /* 0x000fe20008000000 */
[----:B------:R-:W-:Y:S01]  /*14d0*/  CCTL.IVALL ;  /* 0x00000000ff00798f */ /* 0x000fe20002000000 */
[----:B------:R-:W-:Y:S05]  /*14e0*/  BRA `(.L_x_17) ;  /* 0x0000000000047947 */ /* 0x000fea0003800000 */
.L_x_16:
[----:B------:R-:W-:Y:S06]  /*14f0*/  BAR.SYNC.DEFER_BLOCKING 0x0 ;  /* 0x0000000000007b1d */ /* 0x000fec0000010000 */
.L_x_17:
[----:B------:R-:W-:Y:S05]  /*1500*/  @!P4 BRA `(.L_x_18) ;  /* 0x00000098002cc947 */ /* 0x000fea0003800000 */
[----:B------:R-:W-:-:S13]  /*1510*/  ISETP.GT.U32.AND P0, PT, R38, 0x1, PT ;  /* 0x000000012600780c */ /* 0x000fda0003f04070 */
[----:B------:R-:W-:Y:S05]  /*1520*/  @P0 EXIT ;  /* 0x000000000000094d */ /* 0x000fea0003800000 */
.L_x_19:
[----:B------:R-:W-:-:S08]  /*1530*/  NOP ;  /* 0x0000000000007918 */ /* 0x000fd00000000000 */
[----:B------:R-:W0:Y:S02]  /*1540*/  USETMAXREG.TRY_ALLOC.CTAPOOL UP0, 0xe8 ;  /* 0x000000e8000079c8 */ /* 0x000e240008000600 */
[----:B0-----:R-:W-:-:S13]  /*1550*/  PLOP3.LUT P0, PT, PT, PT, UP0, 0x80, 0x0 ;  /* 0x000000000000781c */ /* 0x001fda0003f0f008 */
[----:B------:R-:W-:Y:S05]  /*1560*/  @!P0 BRA `(.L_x_19) ;  /* 0xfffffffc00f08947 */ /* 0x000fea000383ffff */
[----:B------:R-:W-:-:S13]  /*1570*/  LOP3.LUT P0, RZ, R20, 0xff, RZ, 0xc0, !PT ;  /* 0x000000ff14ff7812 */ /* 0x000fda000780c0ff */
[----:B------:R-:W-:Y:S05]  /*1580*/  @!P0 EXIT ;  /* 0x000000000000894d */ /* 0x000fea0003800000 */
[----:B------:R-:W0:Y:S01]  /*1590*/  S2UR UR6, SR_CgaCtaId ;  /* 0x00000000000679c3 */ /* 0x000e220000008800 */
[CC--:B------:R-:W-:Y:S01]  /*15a0*/  LEA.HI R15, R19.reuse, R14.reuse, RZ, 0x2 ;  /* 0x0000000e130f7211 */ /* 0x0c0fe200078f10ff */
[----:B------:R-:W-:Y:S01]  /*15b0*/  UIADD3 UR7, UR15, -0x1, URZ ;  /* 0xffffffff0f077890 */ /* 0x000fe2000fffe03f */
[----:B------:R-:W-:Y:S01]  /*15c0*/  LEA.HI R19, R19, R14, RZ, 0x5 ;  /* 0x0000000e13137211 */ /* 0x000fe200078f28ff */
[----:B------:R-:W-:Y:S01]  /*15d0*/  UMOV UR12, 0x400 ;  /* 0x00000400000c7882 */ /* 0x000fe20000000000 */
[--C-:B------:R-:W-:Y:S01]  /*15e0*/  SHF.R.S32.HI R164, RZ, 0x2, R15.reuse ;  /* 0x00000002ffa47819 */ /* 0x100fe2000001140f */
[----:B------:R-:W-:Y:S01]  /*15f0*/  UISETP.LT.AND UP0, UPT, UR13, 0x1, UPT ;  /* 0x000000010d00788c */ /* 0x000fe2000bf01270 */
[----:B------:R-:W-:Y:S01]  /*1600*/  SHF.R.S32.HI R17, RZ, 0x1f, R15 ;  /* 0x0000001fff117819 */ /* 0x000fe2000001140f */
[----:B------:R-:W-:Y:S01]  /*1610*/  USHF.L.U32 UR20, UR13, 0x1, URZ ;  /* 0x000000010d147899 */ /* 0x000fe2000800063f */
[----:B------:R-:W-:Y:S01]  /*1620*/  SHF.R.S32.HI R19, RZ, 0x5, R19 ;  /* 0x00000005ff137819 */ /* 0x000fe20000011413 */
[----:B------:R-:W-:Y:S01]  /*1630*/  USEL UR14, UR13, 0x1, UP0 ;  /* 0x000000010d0e7887 */ /* 0x000fe20008000000 */
[----:B------:R-:W-:Y:S01]  /*1640*/  LEA.HI R17, R17, R164, RZ, 0x3 ;  /* 0x000000a411117211 */ /* 0x000fe200078f18ff */
[----:B------:R-:W-:Y:S01]  /*1650*/  UISETP.NE.AND UP0, UPT, UR7, URZ, UPT ;  /* 0x0000003f0700728c */ /* 0x000fe2000bf05270 */
[----:B------:R-:W-:Y:S01]  /*1660*/  LOP3.LUT R15, R15, 0xfffffffc, RZ, 0xc0, !PT ;  /* 0xfffffffc0f0f7812 */ /* 0x000fe200078ec0ff */
[----:B------:R-:W-:Y:S01]  /*1670*/  UIADD3 UR14, -UR14, UR13, URZ ;  /* 0x0000000d0e0e7290 */ /* 0x000fe2000fffe13f */
[----:B------:R-:W-:-:S03]  /*1680*/  LOP3.LUT R17, R17, 0xfffffff8, RZ, 0xc0, !PT ;  /* 0xfffffff811117812 */ /* 0x000fc600078ec0ff */
[----:B------:R-:W-:Y:S01]  /*1690*/  IMAD.IADD R14, R14, 0x1, -R15 ;  /* 0x000000010e0e7824 */ /* 0x000fe200078e0a0f */
[----:B------:R-:W-:Y:S01]  /*16a0*/  LOP3.LUT R15, R7, 0x1, RZ, 0xfc, !PT ;  /* 0x00000001070f7812 */ /* 0x000fe200078efcff */
[----:B------:R-:W-:Y:S01]  /*16b0*/  IMAD.IADD R164, R164, 0x1, -R17 ;  /* 0x00000001a4a47824 */ /* 0x000fe200078e0a11 */
[----:B0-----:R-:W-:-:S04]  /*16c0*/  ULEA UR12, UR6, UR12, 0x18 ;  /* 0x0000000c060c7291 */ /* 0x001fc8000f8ec03f */
[--C-:B------:R-:W-:Y:S01]  /*16d0*/  SHF.R.S32.HI R165, RZ, 0x1f, R164.reuse ;  /* 0x0000001fffa57819 */ /* 0x100fe200000114a4 */
[----:B------:R-:W-:Y:S01]  /*16e0*/  USHF.L.U32 UR6, UR7, 0x3, URZ ;  /* 0x0000000307067899 */ /* 0x000fe2000800063f */
[C-C-:B------:R-:W-:Y:S01]  /*16f0*/  IMAD R17, R19.reuse, -0x10, -R164.reuse ;  /* 0xfffffff013117824 */ /* 0x140fe200078e0aa4 */
[----:B------:R-:W-:Y:S02]  /*1700*/  USEL UR7, URZ, 0x1, UP0 ;  /* 0x000000013f077887 */ /* 0x000fe40008000000 */
[----:B------:R-:W-:Y:S01]  /*1710*/  ULOP3.LUT UR6, UR6, 0x8, URZ, 0xc0, !UPT ;  /* 0x0000000806067892 */ /* 0x000fe2000f8ec03f */
[----:B------:R-:W-:Y:S01]  /*1720*/  IMAD.WIDE R164, R19, 0x10, R164 ;  /* 0x0000001013a47825 */ /* 0x000fe200078e02a4 */
[----:B------:R-:W-:Y:S02]  /*1730*/  UIADD3 UR21, UR12, 0xf0, URZ ;  /* 0x000000f00c157890 */ /* 0x000fe4000fffe03f */
[----:B------:R-:W-:Y:S01]  /*1740*/  ULOP3.LUT UR22, UR6, 0x8, URZ, 0x3c, !UPT ;  /* 0x0000000806167892 */ /* 0x000fe2000f8e3c3f */
[----:B------:R-:W-:Y:S01]  /*1750*/  IMAD.U32 R16, RZ, RZ, UR7 ;  /* 0x00000007ff107e24 */ /* 0x000fe2000f8e00ff */
[----:B------:R-:W-:-:S02]  /*1760*/  ULOP3.LUT UR16, UR6, 0x18, URZ, 0x3c, !UPT ;  /* 0x0000001806107892 */ /* 0x000fc4000f8e3c3f */
[----:B------:R-:W-:Y:S01]  /*1770*/  ULEA UR15, UR15, UR21, 0x3 ;  /* 0x000000150f0f7291 */ /* 0x000fe2000f8e183f */
[----:B------:R-:W-:Y:S02]  /*1780*/  ULDC UR6, c[0x0][0x284] ;  /* 0x0000a10000067ab9 */ /* 0x000fe40000000800 */
[----:B------:R-:W-:-:S09]  /*1790*/  VIADD R17, R17, UR6 ;  /* 0x0000000611117c36 */ /* 0x000fd20008000000 */
.L_x_240:
[----:B------:R-:W-:Y:S01]  /*17a0*/  SHF.L.U32 R18, R16, 0x1f, RZ ;  /* 0x0000001f10127819 */ /* 0x000fe200000006ff */
[----:B------:R-:W0:Y:S01]  /*17b0*/  LDC R19, c[0x0][0x28c] ;  /* 0x0000a300ff137b82 */ /* 0x000e220000000800 */
[----:B------:R-:W-:Y:S01]  /*17c0*/  UMOV UR6, URZ ;  /* 0x0000003f00067c82 */ /* 0x000fe20008000000 */
[----:B------:R-:W-:Y:S01]  /*17d0*/  UMOV UR17, UR5 ;  /* 0x0000000500117c82 */ /* 0x000fe20008000000 */
[----:B-1----:R-:W1:Y:S01]  /*17e0*/  SYNCS.PHASECHK.TRANS64.TRYWAIT P0, [UR15+-0x8], R18 ;  /* 0xfffff812ff0075a7 */ /* 0x002e62000800014f */
[----:B0-----:R-:W-:Y:S01]  /*17f0*/  ISETP.GE.AND P1, PT, R19, 0x1, PT ;  /* 0x000000011300780c */ /* 0x001fe20003f26270 */
[----:B-12---:R-:W-:-:S12]  /*1800*/  @!P0 BRA `(.L_x_20) ;  /* 0x000000a800d08947 */ /* 0x006fd80003800000 */
.L_x_272:
[----:B------:R-:W-:Y:S01]  /*1810*/  UMOV UR7, URZ ;  /* 0x0000003f00077c82 */ /* 0x000fe20008000000 */
[----:B------:R-:W-:Y:S01]  /*1820*/  UMOV UR8, URZ ;  /* 0x0000003f00087c82 */ /* 0x000fe20008000000 */
[----:B0-----:R-:W-:Y:S02]  /*1830*/  CS2R R18, SRZ ;  /* 0x0000000000127805 */ /* 0x001fe4000001ff00 */
[----:B------:R-:W-:Y:S02]  /*1840*/  CS2R R20, SRZ ;  /* 0x0000000000147805 */ /* 0x000fe4000001ff00 */
[----:B------:R-:W-:Y:S02]  /*1850*/  CS2R R22, SRZ ;  /* 0x0000000000167805 */ /* 0x000fe4000001ff00 */
[----:B------:R-:W-:Y:S02]  /*1860*/  CS2R R120, SRZ ;  /* 0x0000000000787805 */ /* 0x000fe4000001ff00 */
[----:B------:R-:W-:-:S02]  /*1870*/  CS2R R122, SRZ ;  /* 0x00000000007a7805 */ /* 0x000fc4000001ff00 */
[----:B------:R-:W-:Y:S02]  /*1880*/  CS2R R124, SRZ ;  /* 0x00000000007c7805 */ /* 0x000fe4000001ff00 */
[----:B------:R-:W-:Y:S02]  /*1890*/  CS2R R126, SRZ ;  /* 0x00000000007e7805 */ /* 0x000fe4000001ff00 */
        /* <DEDUP_REMOVED lines=40> */
[----:B------:R-:W-:Y:S01]  /*1b20*/  CS2R R210, SRZ ;  /* 0x0000000000d27805 */ /* 0x000fe2000001ff00 */
[----:B------:R-:W-:Y:S01]  /*1b30*/  IMAD.U32 R216, RZ, RZ, UR4 ;  /* 0x00000004ffd87e24 */ /* 0x000fe2000f8e00ff */
        /* <DEDUP_REMOVED lines=48> */
[----:B------:R-:W-:Y:S06]  /*1e40*/  @!P1 BRA `(.L_x_21) ;  /* 0x0000000800f89947 */ /* 0x000fec0003800000 */
[----:B------:R-:W-:-:S13]  /*1e50*/  ISETP.NE.AND P1, PT, R15, 0x3, PT ;  /* 0x000000030f00780c */ /* 0x000fda0003f25270 */
[----:B------:R-:W-:Y:S05]  /*1e60*/  @!P1 BRA `(.L_x_22) ;  /* 0x0000000000049947 */ /* 0x000fea0003800000 */
[----:B------:R-:W-:Y:S01]  /*1e70*/  BPT.TRAP 0x1 ;  /* 0x000000040000795c */ /* 0x000fe20000300000 */
.L_x_22:
[----:B------:R-:W-:Y:S01]  /*1e80*/  ULEA UR6, UR5, UR12, 0x3 ;  /* 0x0000000c05067291 */ /* 0x000fe2000f8e183f */
[----:B------:R-:W-:-:S05]  /*1e90*/  IMAD.U32 R18, RZ, RZ, UR4 ;  /* 0x00000004ff127e24 */ /* 0x000fca000f8e00ff */
[----:B------:R-:W-:-:S04]  /*1ea0*/  SHF.L.U32 R18, R18, 0x1f, RZ ;  /* 0x0000001f12127819 */ /* 0x000fc800000006ff */
[----:B------:R0:W1:Y:S01]  /*1eb0*/  SYNCS.PHASECHK.TRANS64.TRYWAIT P0, [UR6], R18 ;  /* 0x00000012ff0075a7 */ /* 0x0000620008000146 */
[----:B------:R-:W-:Y:S05]  /*1ec0*/  @!P1 BRA `(.L_x_23) ;  /* 0x0000000000049947 */ /* 0x000fea0003800000 */
[----:B------:R-:W-:Y:S01]  /*1ed0*/  BPT.TRAP 0x1 ;  /* 0x000000040000795c */ /* 0x000fe20000300000 */
.L_x_23:
[----:B-1----:R-:W-:Y:S05]  /*1ee0*/  @P0 BRA `(.L_x_24) ;  /* 0x0000000000080947 */ /* 0x002fea0003800000 */
[----:B------:R-:W1:Y:S02]  /*1ef0*/  SYNCS.PHASECHK.TRANS64.TRYWAIT P0, [UR6], R18 ;  /* 0x00000012ff0075a7 */ /* 0x000e640008000146 */
[----:B-1----:R-:W-:Y:S05]  /*1f00*/  @!P0 BRA `(.L_x_25) ;  /* 0x000000a400288947 */ /* 0x002fea0003800000 */
.L_x_24:
[----:B------:R-:W-:Y:S01]  /*1f10*/  UIADD3 UR6, UR12, 0x200, URZ ;  /* 0x000002000c067890 */ /* 0x000fe2000fffe03f */
[----:B------:R-:W-:Y:S01]  /*1f20*/  WARPGROUP.ARRIVE ;  /* 0x00000000000079c5 */ /* 0x000fe20000000000 */
[----:B------:R-:W-:Y:S01]  /*1f30*/  UIADD3 UR7, UR12, 0xe200, URZ ;  /* 0x0000e2000c077890 */ /* 0x000fe2000fffe03f */
[----:B01----:R-:W-:Y:S01]  /*1f40*/  CS2R R18, SRZ ;  /* 0x0000000000127805 */ /* 0x003fe2000001ff00 */
[----:B------:R-:W-:Y:S01]  /*1f50*/  USHF.R.U32.HI UR6, URZ, 0x4, UR6 ;  /* 0x000000043f067899 */ /* 0x000fe20008011606 */
[----:B------:R-:W-:Y:S01]  /*1f60*/  CS2R R20, SRZ ;  /* 0x0000000000147805 */ /* 0x000fe2000001ff00 */
[----:B------:R-:W-:Y:S01]  /*1f70*/  USHF.R.U32.HI UR7, URZ, 0x4, UR7 ;  /* 0x000000043f077899 */ /* 0x000fe20008011607 */
[----:B------:R-:W-:Y:S01]  /*1f80*/  CS2R R22, SRZ ;  /* 0x0000000000167805 */ /* 0x000fe2000001ff00 */
[----:B------:R-:W-:Y:S01]  /*1f90*/  ULOP3.LUT UR6, UR6, 0x3fff, URZ, 0xc0, !UPT ;  /* 0x00003fff06067892 */ /* 0x000fe2000f8ec03f */
[----:B------:R-:W-:Y:S01]  /*1fa0*/  CS2R R120, SRZ ;  /* 0x0000000000787805 */ /* 0x000fe2000001ff00 */
[----:B------:R-:W-:Y:S01]  /*1fb0*/  ULOP3.LUT UR7, UR7, 0x3fff, URZ, 0xc0, !UPT ;  /* 0x00003fff07077892 */ /* 0x000fe2000f8ec03f */
[----:B------:R-:W-:Y:S01]  /*1fc0*/  CS2R R122, SRZ ;  /* 0x00000000007a7805 */ /* 0x000fe2000001ff00 */
[----:B------:R-:W-:Y:S01]  /*1fd0*/  ULOP3.LUT UR6, UR6, 0x10000, URZ, 0xfc, !UPT ;  /* 0x0001000006067892 */ /* 0x000fe2000f8efc3f */
[----:B------:R-:W-:Y:S01]  /*1fe0*/  CS2R R124, SRZ ;  /* 0x00000000007c7805 */ /* 0x000fe2000001ff00 */
[----:B------:R-:W-:Y:S01]  /*1ff0*/  ULOP3.LUT UR7, UR7, 0x10000, URZ, 0xfc, !UPT ;  /* 0x0001000007077892 */ /* 0x000fe2000f8efc3f */
[----:B------:R-:W-:Y:S01]  /*2000*/  CS2R R126, SRZ ;  /* 0x00000000007e7805 */ /* 0x000fe2000001ff00 */
[----:B------:R-:W-:Y:S01]  /*2010*/  ULEA UR8, UR5, UR6, 0x8 ;  /* 0x0000000605087291 */ /* 0x000fe2000f8e403f */
[----:B------:R-:W-:Y:S01]  /*2020*/  CS2R R128, SRZ ;  /* 0x0000000000807805 */ /* 0x000fe2000001ff00 */
[----:B------:R-:W-:Y:S01]  /*2030*/  UIMAD UR10, UR5, 0x300, UR7 ;  /* 0x00000300050a78a4 */ /* 0x000fe2000f8e0207 */
[----:B------:R-:W-:Y:S01]  /*2040*/  CS2R R130, SRZ ;  /* 0x0000000000827805 */ /* 0x000fe2000001ff00 */
[----:B------:R-:W-:Y:S01]  /*2050*/  UMOV UR9, 0x80000020 ;  /* 0x8000002000097882 */ /* 0x000fe20000000000 */
[----:B------:R-:W-:Y:S01]  /*2060*/  UMOV UR11, 0x80000020 ;  /* 0x80000020000b7882 */ /* 0x000fe20000000000 */
[----:B------:R-:W-:Y:S01]  /*2070*/  ULDC UR7, c[0x0][0x50c] ;  /* 0x0001430000077ab9 */ /* 0x000fe20000000800 */
[----:B------:R-:W-:Y:S01]  /*2080*/  UMOV UR6, 0x2 ;  /* 0x0000000200067882 */ /* 0x000fe20000000000 */
[----:B------:R-:W-:Y:S01]  /*2090*/  UISETP.NE.AND UP0, UPT, UR7, 0x2, UPT ;  /* 0x000000020700788c */ /* 0x000fe2000bf05270 */
[----:B------:R-:W-:-:S02]  /*20a0*/  CS2R R132, SRZ ;  /* 0x0000000000847805 */ /* 0x000fc4000001ff00 */
[----:B------:R-:W-:Y:S01]  /*20b0*/  CS2R R134, SRZ ;  /* 0x0000000000867805 */ /* 0x000fe2000001ff00 */
[----:B------:R-:W-:Y:S01]  /*20c0*/  QGMMA.64x192x32.F32.E4M3.E4M3 R24, gdesc[UR8], RZ, !UPT ;  /* 0x02e00000081879f3 */ /* 0x000fe2000c7008ff */
[----:B------:R-:W-:Y:S01]  /*20d0*/  USEL UR7, URZ, 0x1, UP0 ;  /* 0x000000013f077887 */ /* 0x000fe20008000000 */
[----:B------:R-:W-:Y:S01]  /*20e0*/  CS2R R136, SRZ ;  /* 0x0000000000887805 */ /* 0x000fe2000001ff00 */
[----:B------:R-:W-:Y:S01]  /*20f0*/  UIADD3 UR8, UR8, 0x2, URZ ;  /* 0x0000000208087890 */ /* 0x000fe2000fffe03f */
[----:B------:R-:W-:Y:S01]  /*2100*/  CS2R R138, SRZ ;  /* 0x00000000008a7805 */ /* 0x000fe2000001ff00 */
[----:B------:R-:W-:Y:S01]  /*2110*/  UIADD3 UR10, UR10, 0x2, URZ ;  /* 0x000000020a0a7890 */ /* 0x000fe2000fffe03f */
[----:B------:R-:W-:Y:S02]  /*2120*/  CS2R R140, SRZ ;  /* 0x00000000008c7805 */ /* 0x000fe4000001ff00 */
[----:B------:R-:W-:Y:S01]  /*2130*/  ISETP.NE.AND P0, PT, RZ, UR7, PT ;  /* 0x00000007ff007c0c */ /* 0x000fe2000bf05270 */
[----:B------:R-:W-:Y:S01]  /*2140*/  UMOV UR9, 0x80000020 ;  /* 0x8000002000097882 */ /* 0x000fe20000000000 */
[----:B------:R-:W-:Y:S01]  /*2150*/  UMOV UR11, 0x80000020 ;  /* 0x80000020000b7882 */ /* 0x000fe20000000000 */
        /* <DEDUP_REMOVED lines=33> */
[----:B------:R-:W-:Y:S01]  /*2370*/  CS2R R210, SRZ ;  /* 0x0000000000d27805 */ /* 0x000fe2000001ff00 */
[----:B------:R-:W-:Y:S01]  /*2380*/  QGMMA.64x192x32.F32.E4M3.E4M3 R24, gdesc[UR8], R24, gsb0 ;  /* 0x02e00000081879f3 */ /* 0x000fe20008000818 */
[----:B------:R-:W-:Y:S05]  /*2390*/  @!P0 BRA `(.L_x_26) ;  /* 0x0000000400888947 */ /* 0x000fea0003800000 */
[----:B------:R-:W-:Y:S02]  /*23a0*/  WARPGROUP.DEPBAR.LE gsb0, 0x0 ;  /* 0x00008000000079c5 */ /* 0x000fe40000010000 */
[----:B------:R-:W-:-:S01]  /*23b0*/  FADD R211, RZ, R24 ;  /* 0x00000018ffd37221 */ /* 0x000fc20000000000 */
[----:B------:R-:W-:Y:S01]  /*23c0*/  FADD R210, RZ, R25 ;  /* 0x00000019ffd27221 */ /* 0x000fe20000000000 */
        /* <DEDUP_REMOVED lines=94> */
[----:B------:R-:W-:-:S06]  /*29b0*/  UMOV UR6, URZ ;  /* 0x0000003f00067c82 */ /* 0x000fcc0008000000 */
.L_x_26:
[----:B------:R-:W-:-:S04]  /*29c0*/  UIADD3 UR17, UR5, 0x1, URZ ;  /* 0x0000000105117890 */ /* 0x000fc8000fffe03f */
[----:B------:R-:W-:-:S04]  /*29d0*/  UISETP.NE.AND UP0, UPT, UR17, 0xe, UPT ;  /* 0x0000000e1100788c */ /* 0x000fc8000bf05270 */
[----:B------:R-:W-:Y:S02]  /*29e0*/  USEL UR8, URZ, 0x1, UP0 ;  /* 0x000000013f087887 */ /* 0x000fe40008000000 */
[----:B------:R-:W-:Y:S02]  /*29f0*/  USEL UR17, UR17, URZ, UP0 ;  /* 0x0000003f11117287 */ /* 0x000fe40008000000 */
[----:B------:R-:W-:-:S06]  /*2a00*/  ULOP3.LUT UR8, UR4, UR8, URZ, 0x3c, !UPT ;  /* 0x0000000804087292 */ /* 0x000fcc000f8e3c3f */
[----:B------:R-:W-:Y:S01]  /*2a10*/  IMAD.U32 R216, RZ, RZ, UR8 ;  /* 0x00000008ffd87e24 */ /* 0x000fe2000f8e00ff */
[----:B------:R-:W-:-:S06]  /*2a20*/  UMOV UR8, 0x1 ;  /* 0x0000000100087882 */ /* 0x000fcc0000000000 */
.L_x_21:
[----:B------:R-:W-:-:S06]  /*2a30*/  UISETP.GE.AND UP0, UPT, UR14, 0x1, UPT ;  /* 0x000000010e00788c */ /* 0x000fcc000bf06270 */
[----:B------:R-:W-:-:S13]  /*2a40*/  PLOP3.LUT P0, PT, PT, PT, UP0, 0x80, 0x0 ;  /* 0x000000000000781c */ /* 0x000fda0003f0f008 */
[----:B------:R-:W-:Y:S05]  /*2a50*/  @!P0 BRA `(.L_x_27) ;  /* 0x0000000800888947 */ /* 0x000fea0003800000 */
[----:B------:R-:W-:Y:S01]  /*2a60*/  IMAD.U32 R212, RZ, RZ, UR14 ;  /* 0x0000000effd47e24 */ /* 0x000fe2000f8e00ff */
[----:B------:R-:W-:Y:S01]  /*2a70*/  ULDC UR23, c[0x0][0x50c] ;  /* 0x0001430000177ab9 */ /* 0x000fe20000000800 */
[----:B------:R-:W-:-:S07]  /*2a80*/  IMAD.U32 R213, RZ, RZ, UR5 ;  /* 0x00000005ffd57e24 */ /* 0x000fce000f8e00ff */
.L_x_35:
[----:B------:R-:W-:-:S13]  /*2a90*/  ISETP.NE.AND P1, PT, R15, 0x3, PT ;  /* 0x000000030f00780c */ /* 0x000fda0003f25270 */
[----:B------:R-:W-:Y:S05]  /*2aa0*/  @!P1 BRA `(.L_x_28) ;  /* 0x0000000000049947 */ /* 0x000fea0003800000 */
[----:B------:R-:W-:Y:S01]  /*2ab0*/  BPT.TRAP 0x1 ;  /* 0x000000040000795c */ /* 0x000fe20000300000 */
.L_x_28:
[----:B------:R-:W-:Y:S01]  /*2ac0*/  ULEA UR9, UR17, UR12, 0x3 ;  /* 0x0000000c11097291 */ /* 0x000fe2000f8e183f */
[----:B------:R-:W-:-:S08]  /*2ad0*/  SHF.L.U32 R214, R216, 0x1f, RZ ;  /* 0x0000001fd8d67819 */ /* 0x000fd000000006ff */
[----:B------:R0:W1:Y:S01]  /*2ae0*/  SYNCS.PHASECHK.TRANS64.TRYWAIT P0, [UR9], R214 ;  /* 0x000000d6ff0075a7 */ /* 0x0000620008000149 */
[----:B------:R-:W-:Y:S05]  /*2af0*/  @!P1 BRA `(.L_x_29) ;  /* 0x0000000000049947 */ /* 0x000fea0003800000 */
[----:B------:R-:W-:Y:S01]  /*2b00*/  BPT.TRAP 0x1 ;  /* 0x000000040000795c */ /* 0x000fe20000300000 */
.L_x_29:
[----:B-1----:R-:W-:Y:S05]  /*2b10*/  @P0 BRA `(.L_x_30) ;  /* 0x0000000000080947 */ /* 0x002fea0003800000 */
[----:B------:R-:W1:Y:S02]  /*2b20*/  SYNCS.PHASECHK.TRANS64.TRYWAIT P0, [UR9], R214 ;  /* 0x000000d6ff0075a7 */ /* 0x000e640008000149 */
[----:B-1----:R-:W-:Y:S05]  /*2b30*/  @!P0 BRA `(.L_x_31) ;  /* 0x0000009800348947 */ /* 0x002fea0003800000 */
.L_x_30:
[----:B------:R-:W-:Y:S01]  /*2b40*/  UIADD3 UR9, UR12, 0x200, URZ ;  /* 0x000002000c097890 */ /* 0x000fe2000fffe03f */
[----:B------:R-:W-:Y:S01]  /*2b50*/  WARPGROUP.ARRIVE ;  /* 0x00000000000079c5 */ /* 0x000fe20000000000 */
[----:B------:R-:W-:Y:S02]  /*2b60*/  UIADD3 UR10, UR12, 0xe200, URZ ;  /* 0x0000e2000c0a7890 */ /* 0x000fe4000fffe03f */
[----:B------:R-:W-:Y:S02]  /*2b70*/  UISETP.NE.AND UP0, UPT, UR7, URZ, UPT ;  /* 0x0000003f0700728c */ /* 0x000fe4000bf05270 */
[----:B------:R-:W-:Y:S02]  /*2b80*/  USHF.R.U32.HI UR9, URZ, 0x4, UR9 ;  /* 0x000000043f097899 */ /* 0x000fe40008011609 */
[----:B------:R-:W-:Y:S02]  /*2b90*/  USHF.R.U32.HI UR10, URZ, 0x4, UR10 ;  /* 0x000000043f0a7899 */ /* 0x000fe4000801160a */
[----:B------:R-:W-:-:S02]  /*2ba0*/  USEL UR8, UR8, URZ, !UP0 ;  /* 0x0000003f08087287 */ /* 0x000fc4000c000000 */
[----:B------:R-:W-:Y:S02]  /*2bb0*/  ULOP3.LUT UR9, UR9, 0x3fff, URZ, 0xc0, !UPT ;  /* 0x00003fff09097892 */ /* 0x000fe4000f8ec03f */
[----:B------:R-:W-:Y:S02]  /*2bc0*/  ULOP3.LUT UR10, UR10, 0x3fff, URZ, 0xc0, !UPT ;  /* 0x00003fff0a0a7892 */ /* 0x000fe4000f8ec03f */
[----:B------:R-:W-:Y:S02]  /*2bd0*/  UISETP.NE.U32.AND UP0, UPT, UR8, URZ, UPT ;  /* 0x0000003f0800728c */ /* 0x000fe4000bf05070 */
[----:B------:R-:W-:Y:S02]  /*2be0*/  ULOP3.LUT UR8, UR9, 0x10000, URZ, 0xfc, !UPT ;  /* 0x0001000009087892 */ /* 0x000fe4000f8efc3f */
[----:B------:R-:W-:Y:S02]  /*2bf0*/  ULOP3.LUT UR10, UR10, 0x10000, URZ, 0xfc, !UPT ;  /* 0x000100000a0a7892 */ /* 0x000fe4000f8efc3f */
[----:B------:R-:W-:-:S02]  /*2c00*/  ULEA UR8, UR17, UR8, 0x8 ;  /* 0x0000000811087291 */ /* 0x000fc4000f8e403f */
[----:B------:R-:W-:Y:S01]  /*2c10*/  UIMAD UR10, UR17, 0x300, UR10 ;  /* 0x00000300110a78a4 */ /* 0x000fe2000f8e020a */
[----:B------:R-:W-:Y:S01]  /*2c20*/  UMOV UR9, 0x80000020 ;  /* 0x8000002000097882 */ /* 0x000fe20000000000 */
[----:B------:R-:W-:Y:S01]  /*2c30*/  UMOV UR11, 0x80000020 ;  /* 0x80000020000b7882 */ /* 0x000fe20000000000 */
[----:B------:R-:W-:-:S06]  /*2c40*/  UIADD3 UR6, UR6, 0x2, URZ ;  /* 0x0000000206067890 */ /* 0x000fcc000fffe03f */
[----:B------:R-:W-:Y:S01]  /*2c50*/  QGMMA.64x192x32.F32.E4M3.E4M3 R24, gdesc[UR8], R24, UP0 ;  /* 0x02e00000081879f3 */ /* 0x000fe2000bf00818 */
[----:B------:R-:W-:Y:S02]  /*2c60*/  UIADD3 UR8, UR8, 0x2, URZ ;  /* 0x0000000208087890 */ /* 0x000fe4000fffe03f */
[----:B------:R-:W-:Y:S01]  /*2c70*/  UIADD3 UR10, UR10, 0x2, URZ ;  /* 0x000000020a0a7890 */ /* 0x000fe2000fffe03f */
[----:B------:R-:W-:Y:S01]  /*2c80*/  UMOV UR9, 0x80000020 ;  /* 0x8000002000097882 */ /* 0x000fe20000000000 */
[----:B------:R-:W-:Y:S01]  /*2c90*/  UMOV UR11, 0x80000020 ;  /* 0x80000020000b7882 */ /* 0x000fe20000000000 */
[----:B------:R-:W-:-:S04]  /*2ca0*/  UISETP.NE.AND UP0, UPT, UR6, UR23, UPT ;  /* 0x000000170600728c */ /* 0x000fc8000bf05270 */
[----:B------:R-:W-:-:S06]  /*2cb0*/  USEL UR7, URZ, 0x1, UP0 ;  /* 0x000000013f077887 */ /* 0x000fcc0008000000 */
[----:B------:R-:W-:-:S04]  /*2cc0*/  ISETP.NE.AND P0, PT, RZ, UR7, PT ;  /* 0x00000007ff007c0c */ /* 0x000fc8000bf05270 */
[----:B------:R-:W-:Y:S03]  /*2cd0*/  QGMMA.64x192x32.F32.E4M3.E4M3 R24, gdesc[UR8], R24, gsb0 ;  /* 0x02e00000081879f3 */ /* 0x000fe60008000818 */
[----:B------:R-:W-:-:S06]  /*2ce0*/  WARPGROUP.DEPBAR.LE gsb0, 0x1 ;  /* 0x00008000000079c5 */ /* 0x000fcc0000010100 */
[----:B------:R-:W-:Y:S05]  /*2cf0*/  @!P0 BRA `(.L_x_32) ;  /* 0x0000000400888947 */ /* 0x000fea0003800000 */
[----:B------:R-:W-:Y:S02]  /*2d00*/  WARPGROUP.DEPBAR.LE gsb0, 0x0 ;  /* 0x00008000000079c5 */ /* 0x000fe40000010000 */
[----:B------:R-:W-:-:S01]  /*2d10*/  FADD R211, R24, R211 ;  /* 0x000000d318d37221 */ /* 0x000fc20000000000 */
[----:B------:R-:W-:Y:S01]  /*2d20*/  FADD R210, R25, R210 ;  /* 0x000000d219d27221 */ /* 0x000fe20000000000 */
        /* <DEDUP_REMOVED lines=94> */
[----:B------:R-:W-:-:S06]  /*3310*/  UMOV UR6, URZ ;  /* 0x0000003f00067c82 */ /* 0x000fcc0008000000 */
.L_x_32:
[----:B------:R-:W-:Y:S05]  /*3320*/  @!P1 BRA `(.L_x_33) ;  /* 0x0000000000049947 */ /* 0x000fea0003800000 */
[----:B------:R-:W-:Y:S01]  /*3330*/  BPT.TRAP 0x1 ;  /* 0x000000040000795c */ /* 0x000fe20000300000 */
.L_x_33:
[----:B------:R-:W-:-:S13]  /*3340*/  ISETP.NE.AND P0, PT, R12, RZ, PT ;  /* 0x000000ff0c00720c */ /* 0x000fda0003f05270 */
[----:B01----:R-:W-:-:S05]  /*3350*/  @P0 LEA R214, R213, UR12, 0x3 ;  /* 0x0000000cd5d60c11 */ /* 0x003fca000f8e18ff */
[----:B------:R-:W-:-:S05]  /*3360*/  @P0 VIADD R214, R214, 0x70 ;  /* 0x00000070d6d60836 */ /* 0x000fca0000000000 */
[----:B------:R-:W-:-:S04]  /*3370*/  @P0 PRMT R214, R13, 0x654, R214 ;  /* 0x000006540dd60816 */ /* 0x000fc800000000d6 */
[----:B------:R0:W-:Y:S01]  /*3380*/  @P0 SYNCS.ARRIVE.TRANS64.RED.A1T0 RZ, [R214+URZ], RZ ;  /* 0x000000ffd6ff09a7 */ /* 0x0001e2000810043f */
[----:B------:R-:W-:-:S13]  /*3390*/  ISETP.GT.U32.AND P0, PT, R7, 0x1, PT ;  /* 0x000000010700780c */ /* 0x000fda0003f04070 */
[----:B0-----:R-:W-:Y:S05]  /*33a0*/  @P0 BRA `(.L_x_34) ;  /* 0x0000000000040947 */ /* 0x001fea0003800000 */
[----:B------:R-:W-:Y:S01]  /*33b0*/  BPT.TRAP 0x1 ;  /* 0x000000040000795c */ /* 0x000fe20000300000 */
.L_x_34:
[----:B------:R-:W-:Y:S01]  /*33c0*/  UIADD3 UR17, UR17, 0x1, URZ ;  /* 0x0000000111117890 */ /* 0x000fe2000fffe03f */
[C---:B------:R-:W-:Y:S01]  /*33d0*/  ISETP.GT.AND P1, PT, R212.reuse, 0x1, PT ;  /* 0x00000001d400780c */ /* 0x040fe20003f24270 */
[----:B------:R-:W-:Y:S02]  /*33e0*/  VIADD R213, R213, 0x1 ;  /* 0x00000001d5d57836 */ /* 0x000fe40000000000 */
[----:B------:R-:W-:Y:S01]  /*33f0*/  UISETP.NE.AND UP0, UPT, UR17, 0xe, UPT ;  /* 0x0000000e1100788c */ /* 0x000fe2000bf05270 */
[----:B------:R-:W-:Y:S02]  /*3400*/  VIADD R212, R212, 0xffffffff ;  /* 0xffffffffd4d47836 */ /* 0x000fe40000000000 */
[C---:B------:R-:W-:Y:S01]  /*3410*/  ISETP.NE.AND P0, PT, R213.reuse, 0xe, PT ;  /* 0x0000000ed500780c */ /* 0x040fe20003f05270 */
[----:B------:R-:W-:Y:S02]  /*3420*/  USEL UR8, URZ, 0x1, UP0 ;  /* 0x000000013f087887 */ /* 0x000fe40008000000 */
[----:B------:R-:W-:Y:S01]  /*3430*/  USEL UR17, UR17, URZ, UP0 ;  /* 0x0000003f11117287 */ /* 0x000fe20008000000 */
[----:B------:R-:W-:-:S03]  /*3440*/  SEL R213, R213, RZ, P0 ;  /* 0x000000ffd5d57207 */ /* 0x000fc60000000000 */
[----:B------:R-:W-:Y:S01]  /*3450*/  LOP3.LUT R216, R216, UR8, RZ, 0x3c, !PT ;  /* 0x00000008d8d87c12 */ /* 0x000fe2000f8e3cff */
[----:B------:R-:W-:Y:S01]  /*3460*/  UMOV UR8, 0x1 ;  /* 0x0000000100087882 */ /* 0x000fe20000000000 */
[----:B------:R-:W-:Y:S06]  /*3470*/  @P1 BRA `(.L_x_35) ;  /* 0xfffffff400841947 */ /* 0x000fec000383ffff */
.L_x_27:
[----:B------:R-:W-:Y:S01]  /*3480*/  UISETP.NE.AND UP0, UPT, UR6, URZ, UPT ;  /* 0x0000003f0600728c */ /* 0x000fe2000bf05270 */
[----:B------:R-:W0:Y:S01]  /*3490*/  LDC R212, c[0x0][0x28c] ;  /* 0x0000a300ffd47b82 */ /* 0x000e220000000800 */
[----:B------:R-:W-:Y:S02]  /*34a0*/  IMAD.U32 R213, RZ, RZ, UR22 ;  /* 0x00000016ffd57e24 */ /* 0x000fe4000f8e00ff */
[----:B------:R-:W-:-:S06]  /*34b0*/  USEL UR6, URZ, 0x1, !UP0 ;  /* 0x000000013f067887 */ /* 0x000fcc000c000000 */
[----:B------:R-:W-:-:S13]  /*34c0*/  ISETP.NE.AND P0, PT, RZ, UR6, PT ;  /* 0x00000006ff007c0c */ /* 0x000fda000bf05270 */
[----:B------:R-:W-:Y:S05]  /*34d0*/  @!P0 BRA `(.L_x_36) ;  /* 0x0000000400848947 */ /* 0x000fea0003800000 */
[----:B------:R-:W-:Y:S02]  /*34e0*/  WARPGROUP.DEPBAR.LE gsb0, 0x0 ;  /* 0x00008000000079c5 */ /* 0x000fe40000010000 */
[----:B------:R-:W-:Y:S01]  /*34f0*/  FADD R211, R24, R211 ;  /* 0x000000d318d37221 */ /* 0x000fe20000000000 */
        /* <DEDUP_REMOVED lines=94> */
[----:B------:R-:W-:-:S07]  /*3ae0*/  FADD R18, R18, R119 ;  /* 0x0000007712127221 */ /* 0x000fce0000000000 */
.L_x_36:
[----:B0-----:R-:W-:Y:S01]  /*3af0*/  ISETP.GE.AND P0, PT, R212, 0x1, PT ;  /* 0x00000001d400780c */ /* 0x001fe20003f06270 */
[----:B------:R0:W-:Y:S01]  /*3b00*/  SYNCS.ARRIVE.TRANS64.A1T0 RZ, [R213+UR21], RZ ;  /* 0x000000ffd5ff79a7 */ /* 0x0001e20008100015 */
[----:B------:R-:W-:-:S11]  /*3b10*/  WARPGROUP.DEPBAR.LE gsb0, 0x0 ;  /* 0x00008000000079c5 */ /* 0x000fd60000010000 */
[----:B------:R-:W-:Y:S05]  /*3b20*/  @!P0 BRA `(.L_x_37) ;  /* 0x0000000000508947 */ /* 0x000fea0003800000 */
[----:B------:R-:W-:-:S13]  /*3b30*/  ISETP.NE.AND P0, PT, R15, 0x3, PT ;  /* 0x000000030f00780c */ /* 0x000fda0003f05270 */
[----:B------:R-:W-:Y:S05]  /*3b40*/  @!P0 BRA `(.L_x_38) ;  /* 0x0000000000048947 */ /* 0x000fea0003800000 */
[----:B------:R-:W-:Y:S01]  /*3b50*/  BPT.TRAP 0x1 ;  /* 0x000000040000795c */ /* 0x000fe20000300000 */
.L_x_38:
[----:B------:R-:W-:Y:S01]  /*3b60*/  ISETP.NE.AND P0, PT, R12, RZ, PT ;  /* 0x000000ff0c00720c */ /* 0x000fe20003f05270 */
[----:B------:R-:W-:Y:S01]  /*3b70*/  BSSY B0, `(.L_x_39) ;  /* 0x000000d000007945 */ /* 0x000fe20003800000 */
[----:B------:R-:W-:-:S11]  /*3b80*/  ISETP.GT.U32.AND P1, PT, R7, 0x1, PT ;  /* 0x000000010700780c */ /* 0x000fd60003f24070 */
[----:B------:R-:W-:Y:S05]  /*3b90*/  @!P0 BRA `(.L_x_40) ;  /* 0x0000000000288947 */ /* 0x000fea0003800000 */
[----:B------:R-:W-:-:S04]  /*3ba0*/  UIADD3 UR8, UR14, UR5, URZ ;  /* 0x000000050e087290 */ /* 0x000fc8000fffe03f */
[----:B------:R-:W-:-:S04]  /*3bb0*/  USHF.R.U32.HI UR6, URZ, 0x1, UR8 ;  /* 0x000000013f067899 */ /* 0x000fc80008011608 */
[----:B------:R-:W-:-:S04]  /*3bc0*/  UIMAD.WIDE.U32 UR6, UR6, -0x6db6db6d, URZ ;  /* 0x92492493060678a5 */ /* 0x000fc8000f8e003f */
[----:B------:R-:W-:-:S04]  /*3bd0*/  USHF.R.U32.HI UR6, URZ, 0x2, UR7 ;  /* 0x000000023f067899 */ /* 0x000fc80008011607 */
[----:B------:R-:W-:-:S04]  /*3be0*/  UIMAD UR8, UR6, -0xe, UR8 ;  /* 0xfffffff2060878a4 */ /* 0x000fc8000f8e0208 */
[----:B------:R-:W-:-:S04]  /*3bf0*/  ULEA UR8, UR8, UR12, 0x3 ;  /* 0x0000000c08087291 */ /* 0x000fc8000f8e183f */
[----:B------:R-:W-:-:S06]  /*3c00*/  UIADD3 UR8, UR8, 0x70, URZ ;  /* 0x0000007008087890 */ /* 0x000fcc000fffe03f */
[----:B------:R-:W-:-:S05]  /*3c10*/  IMAD.U32 R24, RZ, RZ, UR8 ;  /* 0x00000008ff187e24 */ /* 0x000fca000f8e00ff */
[----:B------:R-:W-:-:S04]  /*3c20*/  PRMT R24, R13, 0x654, R24 ;  /* 0x000006540d187816 */ /* 0x000fc80000000018 */
[----:B------:R1:W-:Y:S03]  /*3c30*/  SYNCS.ARRIVE.TRANS64.RED.A1T0 RZ, [R24+URZ], RZ ;  /* 0x000000ff18ff79a7 */ /* 0x0003e6000810043f */
.L_x_40:
[----:B------:R-:W-:Y:S05]  /*3c40*/  BSYNC B0 ;  /* 0x0000000000007941 */ /* 0x000fea0003800000 */
.L_x_39:
[----:B------:R-:W-:Y:S05]  /*3c50*/  @P1 BRA `(.L_x_37) ;  /* 0x0000000000041947 */ /* 0x000fea0003800000 */
[----:B------:R-:W-:Y:S01]  /*3c60*/  BPT.TRAP 0x1 ;  /* 0x000000040000795c */ /* 0x000fe20000300000 */
.L_x_37:
[----:B------:R-:W-:Y:S01]  /*3c70*/  SHF.L.U32 R26, R16, 0x1f, RZ ;  /* 0x0000001f101a7819 */ /* 0x000fe200000006ff */
[----:B------:R-:W-:Y:S01]  /*3c80*/  UIADD3 UR5, UR20, UR5, URZ ;  /* 0x0000000514057290 */ /* 0x000fe2000fffe03f */
[----:B------:R-:W4:Y:S01]  /*3c90*/  LDC R33, c[0x0][0x288] ;  /* 0x0000a200ff217b82 */ /* 0x000f220000000800 */
[----:B------:R-:W-:Y:S01]  /*3ca0*/  UISETP.GE.U32.AND UP1, UPT, UR20, 0xe, UPT ;  /* 0x0000000e1400788c */ /* 0x000fe2000bf26070 */
[----:B-1----:R-:W-:Y:S01]  /*3cb0*/  IMAD.SHL.U32 R24, R14, 0x2, RZ ;  /* 0x000000020e187824 */ /* 0x002fe200078e00ff */
[----:B------:R-:W-:Y:S02]  /*3cc0*/  UISETP.GT.U32.AND UP0, UPT, UR5, 0xd, UPT ;  /* 0x0000000d0500788c */ /* 0x000fe4000bf04070 */
[----:B------:R-:W-:Y:S02]  /*3cd0*/  USHF.R.U32.HI UR6, URZ, 0x1, UR5 ;  /* 0x000000013f067899 */ /* 0x000fe40008011605 */
[----:B------:R-:W-:Y:S01]  /*3ce0*/  UISETP.LT.U32.AND UP0, UPT, UR20, 0xe, UP0 ;  /* 0x0000000e1400788c */ /* 0x000fe20008701070 */
[----:B------:R-:W1:Y:S01]  /*3cf0*/  SYNCS.PHASECHK.TRANS64.TRYWAIT P0, [UR15+0x8], R26 ;  /* 0x0000081aff0075a7 */ /* 0x000e62000800014f */
[----:B------:R-:W-:Y:S01]  /*3d00*/  UIMAD.WIDE.U32 UR6, UR6, -0x6db6db6d, URZ ;  /* 0x92492493060678a5 */ /* 0x000fe2000f8e003f */
[----:B------:R-:W-:Y:S01]  /*3d10*/  SHF.R.S32.HI R25, RZ, 0x1f, R24 ;  /* 0x0000001fff197819 */ /* 0x000fe20000011418 */
[----:B------:R-:W-:-:S02]  /*3d20*/  USEL UR8, URZ, 0x1, !UP0 ;  /* 0x000000013f087887 */ /* 0x000fc4000c000000 */
[----:B------:R-:W-:Y:S02]  /*3d30*/  USHF.R.U32.HI UR6, URZ, 0x2, UR7 ;  /* 0x000000023f067899 */ /* 0x000fe40008011607 */
[----:B------:R-:W-:Y:S02]  /*3d40*/  ULOP3.LUT UR4, UR4, UR8, URZ, 0x3c, !UPT ;  /* 0x0000000804047292 */ /* 0x000fe4000f8e3c3f */
[----:B------:R-:W-:Y:S02]  /*3d50*/  UIMAD UR5, UR6, -0xe, UR5 ;  /* 0xfffffff2060578a4 */ /* 0x000fe4000f8e0205 */
[----:B------:R-:W-:Y:S01]  /*3d60*/  @UP1 ULOP3.LUT UR4, UR4, 0x1, UR6, 0x78, !UPT ;  /* 0x0000000104041892 */ /* 0x000fe2000f8e7806 */
[----:B-1--4-:R-:W-:Y:S11]  /*3d70*/  @!P0 BRA `(.L_x_41) ;  /* 0x0000008400bc8947 */ /* 0x012ff60003800000 */
.L_x_273:
[----:B------:R-:W-:Y:S01]  /*3d80*/  IMAD.SHL.U32 R34, R6, 0x40, RZ ;  /* 0x0000004006227824 */ /* 0x000fe200078e00ff */
[----:B------:R-:W-:Y:S01]  /*3d90*/  ULDC UR8, c[0x0][0x284] ;  /* 0x0000a10000087ab9 */ /* 0x000fe20000000800 */
[----:B------:R-:W-:Y:S01]  /*3da0*/  IMAD R35, R5, 0xc0, RZ ;  /* 0x000000c005237824 */ /* 0x000fe200078e02ff */
[----:B------:R-:W-:Y:S01]  /*3db0*/  SHF.R.S32.HI R37, RZ, 0x1f, R4 ;  /* 0x0000001fff257819 */ /* 0x000fe20000011404 */
[----:B------:R-:W-:Y:S01]  /*3dc0*/  ULDC.64 UR6, c[0x0][0x5d0] ;  /* 0x0001740000067ab9 */ /* 0x000fe20000000a00 */
[----:B------:R-:W-:Y:S01]  /*3dd0*/  ISETP.GE.AND P0, PT, R34, UR8, PT ;  /* 0x0000000822007c0c */ /* 0x000fe2000bf06270 */
[----:B-1----:R-:W-:Y:S01]  /*3de0*/  IMAD.WIDE.U32 R26, R4, UR6, R24 ;  /* 0x00000006041a7c25 */ /* 0x002fe2000f8e0018 */
[----:B------:R-:W-:Y:S02]  /*3df0*/  SHF.R.S32.HI R36, RZ, 0x1f, R35 ;  /* 0x0000001fff247819 */ /* 0x000fe40000011423 */
[----:B------:R-:W-:Y:S01]  /*3e00*/  ISETP.GE.OR P0, PT, R35, R33, P0 ;  /* 0x000000212300720c */ /* 0x000fe20000706670 */
[----:B------:R-:W-:Y:S01]  /*3e10*/  IMAD R5, R37, UR6, RZ ;  /* 0x0000000625057c24 */ /* 0x000fe2000f8e02ff */
[----:B------:R-:W-:-:S03]  /*3e20*/  IADD3 R28, P1, R35, R26, RZ ;  /* 0x0000001a231c7210 */ /* 0x000fc60007f3e0ff */
[----:B------:R-:W-:-:S05]  /*3e30*/  IMAD R5, R4, UR7, R5 ;  /* 0x0000000704057c24 */ /* 0x000fca000f8e0205 */
[----:B------:R-:W-:-:S03]  /*3e40*/  IADD3.X R29, R36, R27, R5, P1, !PT ;  /* 0x0000001b241d7210 */ /* 0x000fc60000ffe405 */
[----:B------:R-:W-:Y:S05]  /*3e50*/  @P0 BRA `(.L_x_42) ;  /* 0x0000006800380947 */ /* 0x000fea0003800000 */
[----:B------:R-:W1:Y:S01]  /*3e60*/  LDC.64 R26, c[0x0][0x5c8] ;  /* 0x00017200ff1a7b82 */ /* 0x000e620000000a00 */
[----:B------:R-:W-:Y:S01]  /*3e70*/  IMAD.WIDE R30, R6, 0x40, R164 ;  /* 0x00000040061e7825 */ /* 0x000fe200078e02a4 */
[----:B------:R-:W-:Y:S01]  /*3e80*/  ULDC.64 UR6, c[0x0][0x5c0] ;  /* 0x0001700000067ab9 */ /* 0x000fe20000000a00 */
[----:B------:R-:W-:Y:S02]  /*3e90*/  BSSY B0, `(.L_x_42) ;  /* 0x000068a000007945 */ /* 0x000fe40003800000 */
[----:B------:R-:W-:Y:S02]  /*3ea0*/  IMAD R6, R14, -0x2, R33 ;  /* 0xfffffffe0e067824 */ /* 0x000fe400078e0221 */
[----:B------:R-:W-:Y:S02]  /*3eb0*/  IMAD.IADD R34, R17, 0x1, -R34 ;  /* 0x0000000111227824 */ /* 0x000fe400078e0a22 */
[----:B------:R-:W-:Y:S02]  /*3ec0*/  IMAD.IADD R6, R6, 0x1, -R35 ;  /* 0x0000000106067824 */ /* 0x000fe400078e0a23 */
[----:B-1----:R-:W-:-:S02]  /*3ed0*/  IMAD R5, R31, R26, RZ ;  /* 0x0000001a1f057224 */ /* 0x002fc400078e02ff */
[----:B------:R-:W-:-:S04]  /*3ee0*/  IMAD.WIDE.U32 R28, R30, R26, R28 ;  /* 0x0000001a1e1c7225 */ /* 0x000fc800078e001c */
[----:B------:R-:W-:Y:S01]  /*3ef0*/  IMAD R5, R30, R27, R5 ;  /* 0x0000001b1e057224 */ /* 0x000fe200078e0205 */
[----:B------:R-:W-:Y:S02]  /*3f00*/  LEA R32, P0, R26, R28, 0x3 ;  /* 0x0000001c1a207211 */ /* 0x000fe400078018ff */
[----:B------:R-:W-:Y:S01]  /*3f10*/  IADD3 R28, P1, R28, UR6, RZ ;  /* 0x000000061c1c7c10 */ /* 0x000fe2000ff3e0ff */
[----:B------:R-:W-:Y:S01]  /*3f20*/  IMAD.IADD R5, R29, 0x1, R5 ;  /* 0x000000011d057824 */ /* 0x000fe200078e0205 */
[----:B------:R-:W-:-:S04]  /*3f30*/  IADD3 R32, P3, R32, UR6, RZ ;  /* 0x0000000620207c10 */ /* 0x000fc8000ff7e0ff */
[----:B------:R-:W-:Y:S02]  /*3f40*/  LEA.HI.X R26, R26, R5, R27, 0x3, P0 ;  /* 0x000000051a1a7211 */ /* 0x000fe400000f1c1b */
[----:B---3-5:R-:W-:Y:S02]  /*3f50*/  FSETP.NEU.AND P0, PT, R10, RZ, PT ;  /* 0x000000ff0a00720b */ /* 0x028fe40003f0d000 */
[----:B------:R-:W-:Y:S02]  /*3f60*/  IADD3.X R29, R5, UR7, RZ, P1, !PT ;  /* 0x00000007051d7c10 */ /* 0x000fe40008ffe4ff */
[----:B------:R-:W-:-:S09]  /*3f70*/  IADD3.X R33, R26, UR7, RZ, P3, !PT ;  /* 0x000000071a217c10 */ /* 0x000fd20009ffe4ff */
[----:B------:R-:W-:Y:S05]  /*3f80*/  @!P0 BRA `(.L_x_43) ;  /* 0x0000004c00e08947 */ /* 0x000fea0003800000 */
[----:B------:R-:W-:Y:S01]  /*3f90*/  ULDC.64 UR6, c[0x0][0x5b8] ;  /* 0x00016e0000067ab9 */ /* 0x000fe20000000a00 */
[----:B------:R-:W-:Y:S01]  /*3fa0*/  ULDC.64 UR8, c[0x0][0x5a8] ;  /* 0x00016a0000087ab9 */ /* 0x000fe20000000a00 */
[----:B------:R-:W-:Y:S01]  /*3fb0*/  IMAD.WIDE.U32 R24, R4, UR6, R24 ;  /* 0x0000000604187c25 */ /* 0x000fe2000f8e0018 */
[----:B------:R-:W-:Y:S01]  /*3fc0*/  BSSY B1, `(.L_x_44) ;  /* 0x0000010000017945 */ /* 0x000fe20003800000 */
[----:B------:R-:W-:Y:S02]  /*3fd0*/  PRMT R26, RZ, 0x7610, R26 ;  /* 0x00007610ff1a7816 */ /* 0x000fe4000000001a */
[----:B------:R-:W-:-:S04]  /*3fe0*/  IMAD R5, R37, UR6, RZ ;  /* 0x0000000625057c24 */ /* 0x000fc8000f8e02ff */
[----:B------:R-:W-:Y:S01]  /*3ff0*/  IMAD R5, R4, UR7, R5 ;  /* 0x0000000704057c24 */ /* 0x000fe2000f8e0205 */
[----:B------:R-:W-:Y:S01]  /*4000*/  IADD3 R4, P0, R35, R24, RZ ;  /* 0x0000001823047210 */ /* 0x000fe20007f1e0ff */
[----:B------:R-:W-:Y:S02]  /*4010*/  ULDC.64 UR6, c[0x0][0x5b0] ;  /* 0x00016c0000067ab9 */ /* 0x000fe40000000a00 */
[----:B------:R-:W-:Y:S01]  /*4020*/  IMAD R27, R31, UR6, RZ ;  /* 0x000000061f1b7c24 */ /* 0x000fe2000f8e02ff */
[----:B------:R-:W-:Y:S02]  /*4030*/  IADD3.X R5, R36, R25, R5, P0, !PT ;  /* 0x0000001924057210 */ /* 0x000fe400007fe405 */
[----:B------:R-:W-:Y:S01]  /*4040*/  ISETP.GE.AND P0, PT, R34, 0x1, PT ;  /* 0x000000012200780c */ /* 0x000fe20003f06270 */
[C---:B------:R-:W-:Y:S02]  /*4050*/  IMAD R27, R30.reuse, UR7, R27 ;  /* 0x000000071e1b7c24 */ /* 0x040fe4000f8e021b */
[----:B------:R-:W-:Y:S01]  /*4060*/  IMAD.WIDE.U32 R24, R30, UR6, R4 ;  /* 0x000000061e187c25 */ /* 0x000fe2000f8e0004 */
[----:B------:R-:W-:-:S02]  /*4070*/  ISETP.LT.OR P4, PT, R6, 0x1, !P0 ;  /* 0x000000010600780c */ /* 0x000fc40004781670 */
[----:B------:R-:W-:-:S04]  /*4080*/  IADD3 R24, P1, R24, UR8, RZ ;  /* 0x0000000818187c10 */ /* 0x000fc8000ff3e0ff */
[----:B------:R-:W-:-:S07]  /*4090*/  IADD3.X R25, R25, UR9, R27, P1, !PT ;  /* 0x0000000919197c10 */ /* 0x000fce0008ffe41b */
[----:B------:R-:W-:Y:S05]  /*40a0*/  @P4 BRA `(.L_x_45) ;  /* 0x0000000000044947 */ /* 0x000fea0003800000 */
[----:B------:R1:W5:Y:S02]  /*40b0*/  LDG.E.U8 R26, desc[UR18][R24.64] ;  /* 0x00000012181a7981 */ /* 0x000364000c1e1100 */
.L_x_45:
[----:B------:R-:W-:Y:S05]  /*40c0*/  BSYNC B1 ;  /* 0x0000000000017941 */ /* 0x000fea0003800000 */
.L_x_44:
[----:B-----5:R-:W-:Y:S01]  /*40d0*/  LOP3.LUT R26, R26, 0xff, RZ, 0xc0, !PT ;  /* 0x000000ff1a1a7812 */ /* 0x020fe200078ec0ff */
[----:B------:R-:W-:Y:S01]  /*40e0*/  BSSY B1, `(.L_x_46) ;  /* 0x000000b000017945 */ /* 0x000fe20003800000 */
[----:B------:R-:W-:Y:S02]  /*40f0*/  ISETP.LT.OR P3, PT, R6, 0x2, !P0 ;  /* 0x000000020600780c */ /* 0x000fe40004761670 */
[----:B------:R-:W-:-:S05]  /*4100*/  F2FP.F16.E4M3.UNPACK_B R26, R26 ;  /* 0x0000001aff1a723e */ /* 0x000fca00020006ff */
[----:B------:R-:W-:-:S05]  /*4110*/  HADD2.F32 R27, -RZ, R26.H0_H0 ;  /* 0x2000001aff1b7230 */ /* 0x000fca0000004100 */
[----:B------:R-:W-:-:S04]  /*4120*/  FMUL R26, R27, R10 ;  /* 0x0000000a1b1a7220 */ /* 0x000fc80000400000 */
[----:B--2---:R-:W-:-:S05]  /*4130*/  FFMA R26, R211, R11, R26 ;  /* 0x0000000bd31a7223 */ /* 0x004fca000000001a */
[----:B------:R-:W-:Y:S02]  /*4140*/  F2FP.SATFINITE.E4M3.F32.PACK_AB_MERGE_C R27, RZ, R26, RZ ;  /* 0x0000001aff1b723e */ /* 0x000fe400048070ff */
[----:B------:R-:W-:-:S03]  /*4150*/  PRMT R26, RZ, 0x7610, R26 ;  /* 0x00007610ff1a7816 */ /* 0x000fc6000000001a */
[----:B------:R2:W-:Y:S01]  /*4160*/  @!P4 STG.E.U8 desc[UR18][R28.64], R27 ;  /* 0x0000001b1c00c986 */ /* 0x0005e2000c101112 */
[----:B------:R-:W-:Y:S05]  /*4170*/  @P3 BRA `(.L_x_47) ;  /* 0x0000000000043947 */ /* 0x000fea0003800000 */
[----:B------:R3:W5:Y:S02]  /*4180*/  LDG.E.U8 R26, desc[UR18][R24.64+0x1] ;  /* 0x00000112181a7981 */ /* 0x000764000c1e1100 */
.L_x_47:
[----:B------:R-:W-:Y:S05]  /*4190*/  BSYNC B1 ;  /* 0x0000000000017941 */ /* 0x000fea0003800000 */
.L_x_46:
[----:B-----5:R-:W-:Y:S01]  /*41a0*/  LOP3.LUT R26, R26, 0xff, RZ, 0xc0, !PT ;  /* 0x000000ff1a1a7812 */ /* 0x020fe200078ec0ff */
[----:B------:R-:W-:Y:S01]  /*41b0*/  BSSY B1, `(.L_x_48) ;  /* 0x0000013000017945 */ /* 0x000fe20003800000 */
[----:B------:R-:W-:Y:S02]  /*41c0*/  IADD3 R35, P1, R30, 0x8, RZ ;  /* 0x000000081e237810 */ /* 0x000fe40007f3e0ff */
[----:B------:R-:W-:-:S03]  /*41d0*/  F2FP.F16.E4M3.UNPACK_B R26, R26 ;  /* 0x0000001aff1a723e */ /* 0x000fc600020006ff */
[----:B------:R-:W-:Y:S01]  /*41e0*/  IMAD.X R30, RZ, RZ, R31, P1 ;  /* 0x000000ffff1e7224 */ /* 0x000fe200008e061f */
[----:B------:R-:W-:Y:S01]  /*41f0*/  ISETP.GE.AND P1, PT, R34, 0x9, PT ;  /* 0x000000092200780c */ /* 0x000fe20003f26270 */
[----:B--2---:R-:W-:Y:S01]  /*4200*/  HADD2.F32 R27, -RZ, R26.H0_H0 ;  /* 0x2000001aff1b7230 */ /* 0x004fe20000004100 */
[----:B------:R-:W-:Y:S01]  /*4210*/  PRMT R26, RZ, 0x7610, R26 ;  /* 0x00007610ff1a7816 */ /* 0x000fe2000000001a */
[----:B------:R-:W-:Y:S01]  /*4220*/  IMAD R30, R30, UR6, RZ ;  /* 0x000000061e1e7c24 */ /* 0x000fe2000f8e02ff */
[----:B------:R-:W-:Y:S01]  /*4230*/  ISETP.LT.OR P5, PT, R6, 0x1, !P1 ;  /* 0x000000010600780c */ /* 0x000fe20004fa1670 */
[----:B------:R-:W-:-:S04]  /*4240*/  IMAD.WIDE.U32 R4, R35, UR6, R4 ;  /* 0x0000000623047c25 */ /* 0x000fc8000f8e0004 */
[----:B------:R-:W-:Y:S01]  /*4250*/  FMUL R27, R27, R10 ;  /* 0x0000000a1b1b7220 */ /* 0x000fe20000400000 */
[----:B------:R-:W-:-:S03]  /*4260*/  IMAD R35, R35, UR7, R30 ;  /* 0x0000000723237c24 */ /* 0x000fc6000f8e021e */
[----:B------:R-:W-:Y:S01]  /*4270*/  FFMA R27, R210, R11, R27 ;  /* 0x0000000bd21b7223 */ /* 0x000fe2000000001b */
[----:B------:R-:W-:-:S04]  /*4280*/  IADD3 R4, P4, R4, UR8, RZ ;  /* 0x0000000804047c10 */ /* 0x000fc8000ff9e0ff */
[----:B------:R-:W-:Y:S02]  /*4290*/  F2FP.SATFINITE.E4M3.F32.PACK_AB_MERGE_C R27, RZ, R27, RZ ;  /* 0x0000001bff1b723e */ /* 0x000fe400048070ff */
[----:B------:R-:W-:-:S03]  /*42a0*/  IADD3.X R5, R5, UR9, R35, P4, !PT ;  /* 0x0000000905057c10 */ /* 0x000fc6000a7fe423 */
[----:B------:R2:W-:Y:S01]  /*42b0*/  @!P3 STG.E.U8 desc[UR18][R28.64+0x1], R27 ;  /* 0x0000011b1c00b986 */ /* 0x0005e2000c101112 */
[----:B------:R-:W-:Y:S05]  /*42c0*/  @P5 BRA `(.L_x_49) ;  /* 0x0000000000045947 */ /* 0x000fea0003800000 */
[----:B------:R4:W5:Y:S02]  /*42d0*/  LDG.E.U8 R26, desc[UR18][R4.64] ;  /* 0x00000012041a7981 */ /* 0x000964000c1e1100 */
.L_x_49:
[----:B------:R-:W-:Y:S05]  /*42e0*/  BSYNC B1 ;  /* 0x0000000000017941 */ /* 0x000fea0003800000 */
.L_x_48:
[----:B-----5:R-:W-:Y:S01]  /*42f0*/  LOP3.LUT R26, R26, 0xff, RZ, 0xc0, !PT ;  /* 0x000000ff1a1a7812 */ /* 0x020fe200078ec0ff */
[----:B------:R-:W-:Y:S01]  /*4300*/  BSSY B1, `(.L_x_50) ;  /* 0x000000b000017945 */ /* 0x000fe20003800000 */
[----:B------:R-:W-:Y:S02]  /*4310*/  ISETP.LT.OR P3, PT, R6, 0x2, !P1 ;  /* 0x000000020600780c */ /* 0x000fe40004f61670 */
[----:B------:R-:W-:-:S05]  /*4320*/  F2FP.F16.E4M3.UNPACK_B R26, R26 ;  /* 0x0000001aff1a723e */ /* 0x000fca00020006ff */
[----:B--2---:R-:W-:-:S05]  /*4330*/  HADD2.F32 R27, -RZ, R26.H0_H0 ;  /* 0x2000001aff1b7230 */ /* 0x004fca0000004100 */
[----:B------:R-:W-:-:S04]  /*4340*/  FMUL R26, R27, R10 ;  /* 0x0000000a1b1a7220 */ /* 0x000fc80000400000 */
[----:B------:R-:W-:-:S05]  /*4350*/  FFMA R26, R209, R11, R26 ;  /* 0x0000000bd11a7223 */ /* 0x000fca000000001a */
[----:B------:R-:W-:Y:S02]  /*4360*/  F2FP.SATFINITE.E4M3.F32.PACK_AB_MERGE_C R27, RZ, R26, RZ ;  /* 0x0000001aff1b723e */ /* 0x000fe400048070ff */
[----:B------:R-:W-:-:S03]  /*4370*/  PRMT R26, RZ, 0x7610, R26 ;  /* 0x00007610ff1a7816 */ /* 0x000fc6000000001a */
[----:B------:R2:W-:Y:S01]  /*4380*/  @!P5 STG.E.U8 desc[UR18][R32.64], R27 ;  /* 0x0000001b2000d986 */ /* 0x0005e2000c101112 */
[----:B------:R-:W-:Y:S05]  /*4390*/  @P3 BRA `(.L_x_51) ;  /* 0x0000000000043947 */ /* 0x000fea0003800000 */
[----:B------:R0:W5:Y:S02]  /*43a0*/  LDG.E.U8 R26, desc[UR18][R4.64+0x1] ;  /* 0x00000112041a7981 */ /* 0x000164000c1e1100 */
.L_x_51:
[----:B------:R-:W-:Y:S05]  /*43b0*/  BSYNC B1 ;  /* 0x0000000000017941 */ /* 0x000fea0003800000 */
.L_x_50:
[----:B-----5:R-:W-:Y:S01]  /*43c0*/  LOP3.LUT R26, R26, 0xff, RZ, 0xc0, !PT ;  /* 0x000000ff1a1a7812 */ /* 0x020fe200078ec0ff */
[----:B------:R-:W-:Y:S01]  /*43d0*/  BSSY B1, `(.L_x_52) ;  /* 0x000000b000017945 */ /* 0x000fe20003800000 */
[----:B------:R-:W-:Y:S02]  /*43e0*/  ISETP.LT.OR P4, PT, R6, 0x9, !P0 ;  /* 0x000000090600780c */ /* 0x000fe40004781670 */
[----:B------:R-:W-:-:S05]  /*43f0*/  F2FP.F16.E4M3.UNPACK_B R26, R26 ;  /* 0x0000001aff1a723e */ /* 0x000fca00020006ff */
[----:B--2---:R-:W-:Y:S01]  /*4400*/  HADD2.F32 R27, -RZ, R26.H0_H0 ;  /* 0x2000001aff1b7230 */ /* 0x004fe20000004100 */
[----:B------:R-:W-:-:S04]  /*4410*/  PRMT R26, RZ, 0x7610, R26 ;  /* 0x00007610ff1a7816 */ /* 0x000fc8000000001a */
[----:B------:R-:W-:-:S04]  /*4420*/  FMUL R27, R27, R10 ;  /* 0x0000000a1b1b7220 */ /* 0x000fc80000400000 */
[----:B------:R-:W-:-:S05]  /*4430*/  FFMA R27, R208, R11, R27 ;  /* 0x0000000bd01b7223 */ /* 0x000fca000000001b */
[----:B------:R-:W-:-:S05]  /*4440*/  F2FP.SATFINITE.E4M3.F32.PACK_AB_MERGE_C R27, RZ, R27, RZ ;  /* 0x0000001bff1b723e */ /* 0x000fca00048070ff */
[----:B------:R2:W-:Y:S01]  /*4450*/  @!P3 STG.E.U8 desc[UR18][R32.64+0x1], R27 ;  /* 0x0000011b2000b986 */ /* 0x0005e2000c101112 */
[----:B------:R-:W-:Y:S05]  /*4460*/  @P4 BRA `(.L_x_53) ;  /* 0x0000000000044947 */ /* 0x000fea0003800000 */
[----:B------:R0:W5:Y:S02]  /*4470*/  LDG.E.U8 R26, desc[UR18][R24.64+0x8] ;  /* 0x00000812181a7981 */ /* 0x000164000c1e1100 */
.L_x_53:
[----:B------:R-:W-:Y:S05]  /*4480*/  BSYNC B1 ;  /* 0x0000000000017941 */ /* 0x000fea0003800000 */
.L_x_52:
        /* <DEDUP_REMOVED lines=12> */
.L_x_55:
[----:B------:R-:W-:Y:S05]  /*4550*/  BSYNC B1 ;  /* 0x0000000000017941 */ /* 0x000fea0003800000 */
.L_x_54:
        /* <DEDUP_REMOVED lines=12> */
.L_x_57:
[----:B------:R-:W-:Y:S05]  /*4620*/  BSYNC B1 ;  /* 0x0000000000017941 */ /* 0x000fea0003800000 */
.L_x_56:
        /* <DEDUP_REMOVED lines=12> */
.L_x_59:
[----:B------:R-:W-:Y:S05]  /*46f0*/  BSYNC B1 ;  /* 0x0000000000017941 */ /* 0x000fea0003800000 */
.L_x_58:
        /* <DEDUP_REMOVED lines=12> */
.L_x_61:
[----:B------:R-:W-:Y:S05]  /*47c0*/  BSYNC B1 ;  /* 0x0000000000017941 */ /* 0x000fea0003800000 */
.L_x_60:
        /* <DEDUP_REMOVED lines=12> */
.L_x_63:
[----:B------:R-:W-:Y:S05]  /*4890*/  BSYNC B1 ;  /* 0x0000000000017941 */ /* 0x000fea0003800000 */
.L_x_62:
        /* <DEDUP_REMOVED lines=12> */
.L_x_65:
[----:B------:R-:W-:Y:S05]  /*4960*/  BSYNC B1 ;  /* 0x0000000000017941 */ /* 0x000fea0003800000 */
.L_x_64:
        /* <DEDUP_REMOVED lines=12> */
.L_x_67:
[----:B------:R-:W-:Y:S05]  /*4a30*/  BSYNC B1 ;  /* 0x0000000000017941 */ /* 0x000fea0003800000 */
.L_x_66:
        /* <DEDUP_REMOVED lines=12> */
.L_x_69:
[----:B------:R-:W-:Y:S05]  /*4b00*/  BSYNC B1 ;  /* 0x0000000000017941 */ /* 0x000fea0003800000 */
.L_x_68:
        /* <DEDUP_REMOVED lines=12> */
.L_x_71:
[----:B------:R-:W-:Y:S05]  /*4bd0*/  BSYNC B1 ;  /* 0x0000000000017941 */ /* 0x000fea0003800000 */
.L_x_70:
        /* <DEDUP_REMOVED lines=12> */
.L_x_73:
[----:B------:R-:W-:Y:S05]  /*4ca0*/  BSYNC B1 ;  /* 0x0000000000017941 */ /* 0x000fea0003800000 */
.L_x_72:
        /* <DEDUP_REMOVED lines=12> */
.L_x_75:
[----:B------:R-:W-:Y:S05]  /*4d70*/  BSYNC B1 ;  /* 0x0000000000017941 */ /* 0x000fea0003800000 */
.L_x_74:
        /* <DEDUP_REMOVED lines=12> */
.L_x_77:
[----:B------:R-:W-:Y:S05]  /*4e40*/  BSYNC B1 ;  /* 0x0000000000017941 */ /* 0x000fea0003800000 */
.L_x_76:
        /* <DEDUP_REMOVED lines=12> */
.L_x_79:
[----:B------:R-:W-:Y:S05]  /*4f10*/  BSYNC B1 ;  /* 0x0000000000017941 */ /* 0x000fea0003800000 */
.L_x_78:
        /* <DEDUP_REMOVED lines=12> */
.L_x_81:
[----:B------:R-:W-:Y:S05]  /*4fe0*/  BSYNC B1 ;  /* 0x0000000000017941 */ /* 0x000fea0003800000 */
.L_x_80:
        /* <DEDUP_REMOVED lines=12> */
.L_x_83:
[----:B------:R-:W-:Y:S05]  /*50b0*/  BSYNC B1 ;  /* 0x0000000000017941 */ /* 0x000fea0003800000 */
.L_x_82:
        /* <DEDUP_REMOVED lines=12> */
.L_x_85:
[----:B------:R-:W-:Y:S05]  /*5180*/  BSYNC B1 ;  /* 0x0000000000017941 */ /* 0x000fea0003800000 */
.L_x_84:
        /* <DEDUP_REMOVED lines=12> */
.L_x_87:
[----:B------:R-:W-:Y:S05]  /*5250*/  BSYNC B1 ;  /* 0x0000000000017941 */ /* 0x000fea0003800000 */
.L_x_86:
        /* <DEDUP_REMOVED lines=12> */
.L_x_89:
[----:B------:R-:W-:Y:S05]  /*5320*/  BSYNC B1 ;  /* 0x0000000000017941 */ /* 0x000fea0003800000 */
.L_x_88:
        /* <DEDUP_REMOVED lines=12> */
.L_x_91:
[----:B------:R-:W-:Y:S05]  /*53f0*/  BSYNC B1 ;  /* 0x0000000000017941 */ /* 0x000fea0003800000 */
.L_x_90:
        /* <DEDUP_REMOVED lines=12> */
.L_x_93:
[----:B------:R-:W-:Y:S05]  /*54c0*/  BSYNC B1 ;  /* 0x0000000000017941 */ /* 0x000fea0003800000 */
.L_x_92:
        /* <DEDUP_REMOVED lines=12> */
.L_x_95:
[----:B------:R-:W-:Y:S05]  /*5590*/  BSYNC B1 ;  /* 0x0000000000017941 */ /* 0x000fea0003800000 */
.L_x_94:
        /* <DEDUP_REMOVED lines=12> */
.L_x_97:
[----:B------:R-:W-:Y:S05]  /*5660*/  BSYNC B1 ;  /* 0x0000000000017941 */ /* 0x000fea0003800000 */
.L_x_96:
        /* <DEDUP_REMOVED lines=12> */
.L_x_99:
[----:B------:R-:W-:Y:S05]  /*5730*/  BSYNC B1 ;  /* 0x0000000000017941 */ /* 0x000fea0003800000 */
.L_x_98:
        /* <DEDUP_REMOVED lines=12> */
.L_x_101:
[----:B------:R-:W-:Y:S05]  /*5800*/  BSYNC B1 ;  /* 0x0000000000017941 */ /* 0x000fea0003800000 */
.L_x_100:
        /* <DEDUP_REMOVED lines=12> */
.L_x_103:
[----:B------:R-:W-:Y:S05]  /*58d0*/  BSYNC B1 ;  /* 0x0000000000017941 */ /* 0x000fea0003800000 */
.L_x_102:
        /* <DEDUP_REMOVED lines=12> */
.L_x_105:
[----:B------:R-:W-:Y:S05]  /*59a0*/  BSYNC B1 ;  /* 0x0000000000017941 */ /* 0x000fea0003800000 */
.L_x_104:
        /* <DEDUP_REMOVED lines=12> */
.L_x_107:
[----:B------:R-:W-:Y:S05]  /*5a70*/  BSYNC B1 ;  /* 0x0000000000017941 */ /* 0x000fea0003800000 */
.L_x_106:
        /* <DEDUP_REMOVED lines=12> */
.L_x_109:
[----:B------:R-:W-:Y:S05]  /*5b40*/  BSYNC B1 ;  /* 0x0000000000017941 */ /* 0x000fea0003800000 */
.L_x_108:
        /* <DEDUP_REMOVED lines=12> */
.L_x_111:
[----:B------:R-:W-:Y:S05]  /*5c10*/  BSYNC B1 ;  /* 0x0000000000017941 */ /* 0x000fea0003800000 */
.L_x_110:
        /* <DEDUP_REMOVED lines=12> */
.L_x_113:
[----:B------:R-:W-:Y:S05]  /*5ce0*/  BSYNC B1 ;  /* 0x0000000000017941 */ /* 0x000fea0003800000 */
.L_x_112:
        /* <DEDUP_REMOVED lines=12> */
.L_x_115:
[----:B------:R-:W-:Y:S05]  /*5db0*/  BSYNC B1 ;  /* 0x0000000000017941 */ /* 0x000fea0003800000 */
.L_x_114:
        /* <DEDUP_REMOVED lines=12> */
.L_x_117:
[----:B------:R-:W-:Y:S05]  /*5e80*/  BSYNC B1 ;  /* 0x0000000000017941 */ /* 0x000fea0003800000 */
.L_x_116:
        /* <DEDUP_REMOVED lines=12> */
.L_x_119:
[----:B------:R-:W-:Y:S05]  /*5f50*/  BSYNC B1 ;  /* 0x0000000000017941 */ /* 0x000fea0003800000 */
.L_x_118:
        /* <DEDUP_REMOVED lines=12> */
.L_x_121:
[----:B------:R-:W-:Y:S05]  /*6020*/  BSYNC B1 ;  /* 0x0000000000017941 */ /* 0x000fea0003800000 */
.L_x_120:
        /* <DEDUP_REMOVED lines=12> */
.L_x_123:
[----:B------:R-:W-:Y:S05]  /*60f0*/  BSYNC B1 ;  /* 0x0000000000017941 */ /* 0x000fea0003800000 */
.L_x_122:
        /* <DEDUP_REMOVED lines=12> */
.L_x_125:
[----:B------:R-:W-:Y:S05]  /*61c0*/  BSYNC B1 ;  /* 0x0000000000017941 */ /* 0x000fea0003800000 */
.L_x_124:
        /* <DEDUP_REMOVED lines=12> */
.L_x_127:
[----:B------:R-:W-:Y:S05]  /*6290*/  BSYNC B1 ;  /* 0x0000000000017941 */ /* 0x000fea0003800000 */
.L_x_126:
        /* <DEDUP_REMOVED lines=12> */
.L_x_129:
[----:B------:R-:W-:Y:S05]  /*6360*/  BSYNC B1 ;  /* 0x0000000000017941 */ /* 0x000fea0003800000 */
.L_x_128:
        /* <DEDUP_REMOVED lines=12> */
.L_x_131:
[----:B------:R-:W-:Y:S05]  /*6430*/  BSYNC B1 ;  /* 0x0000000000017941 */ /* 0x000fea0003800000 */
.L_x_130:
        /* <DEDUP_REMOVED lines=12> */
.L_x_133:
[----:B------:R-:W-:Y:S05]  /*6500*/  BSYNC B1 ;  /* 0x0000000000017941 */ /* 0x000fea0003800000 */
.L_x_132:
        /* <DEDUP_REMOVED lines=12> */
.L_x_135:
[----:B------:R-:W-:Y:S05]  /*65d0*/  BSYNC B1 ;  /* 0x0000000000017941 */ /* 0x000fea0003800000 */
.L_x_134:
        /* <DEDUP_REMOVED lines=12> */
.L_x_137:
[----:B------:R-:W-:Y:S05]  /*66a0*/  BSYNC B1 ;  /* 0x0000000000017941 */ /* 0x000fea0003800000 */
.L_x_136:
        /* <DEDUP_REMOVED lines=12> */
.L_x_139:
[----:B------:R-:W-:Y:S05]  /*6770*/  BSYNC B1 ;  /* 0x0000000000017941 */ /* 0x000fea0003800000 */
.L_x_138:
        /* <DEDUP_REMOVED lines=12> */
.L_x_141:
[----:B------:R-:W-:Y:S05]  /*6840*/  BSYNC B1 ;  /* 0x0000000000017941 */ /* 0x000fea0003800000 */
.L_x_140:
        /* <DEDUP_REMOVED lines=12> */
.L_x_143:
[----:B------:R-:W-:Y:S05]  /*6910*/  BSYNC B1 ;  /* 0x0000000000017941 */ /* 0x000fea0003800000 */
.L_x_142:
        /* <DEDUP_REMOVED lines=12> */
.L_x_145:
[----:B------:R-:W-:Y:S05]  /*69e0*/  BSYNC B1 ;  /* 0x0000000000017941 */ /* 0x000fea0003800000 */
.L_x_144:
        /* <DEDUP_REMOVED lines=12> */
.L_x_147:
[----:B------:R-:W-:Y:S05]  /*6ab0*/  BSYNC B1 ;  /* 0x0000000000017941 */ /* 0x000fea0003800000 */
.L_x_146:
        /* <DEDUP_REMOVED lines=12> */
.L_x_149:
[----:B------:R-:W-:Y:S05]  /*6b80*/  BSYNC B1 ;  /* 0x0000000000017941 */ /* 0x000fea0003800000 */
.L_x_148:
        /* <DEDUP_REMOVED lines=12> */
.L_x_151:
[----:B------:R-:W-:Y:S05]  /*6c50*/  BSYNC B1 ;  /* 0x0000000000017941 */ /* 0x000fea0003800000 */
.L_x_150:
        /* <DEDUP_REMOVED lines=12> */
.L_x_153:
[----:B------:R-:W-:Y:S05]  /*6d20*/  BSYNC B1 ;  /* 0x0000000000017941 */ /* 0x000fea0003800000 */
.L_x_152:
        /* <DEDUP_REMOVED lines=12> */
.L_x_155:
[----:B------:R-:W-:Y:S05]  /*6df0*/  BSYNC B1 ;  /* 0x0000000000017941 */ /* 0x000fea0003800000 */
.L_x_154:
        /* <DEDUP_REMOVED lines=12> */
.L_x_157:
[----:B------:R-:W-:Y:S05]  /*6ec0*/  BSYNC B1 ;  /* 0x0000000000017941 */ /* 0x000fea0003800000 */
.L_x_156:
        /* <DEDUP_REMOVED lines=12> */
.L_x_159:
[----:B------:R-:W-:Y:S05]  /*6f90*/  BSYNC B1 ;  /* 0x0000000000017941 */ /* 0x000fea0003800000 */
.L_x_158:
        /* <DEDUP_REMOVED lines=12> */
.L_x_161:
[----:B------:R-:W-:Y:S05]  /*7060*/  BSYNC B1 ;  /* 0x0000000000017941 */ /* 0x000fea0003800000 */
.L_x_160:
        /* <DEDUP_REMOVED lines=12> */
.L_x_163:
[----:B------:R-:W-:Y:S05]  /*7130*/  BSYNC B1 ;  /* 0x0000000000017941 */ /* 0x000fea0003800000 */
.L_x_162:
        /* <DEDUP_REMOVED lines=12> */
.L_x_165:
[----:B------:R-:W-:Y:S05]  /*7200*/  BSYNC B1 ;  /* 0x0000000000017941 */ /* 0x000fea0003800000 */
.L_x_164:
        /* <DEDUP_REMOVED lines=12> */
.L_x_167:
[----:B------:R-:W-:Y:S05]  /*72d0*/  BSYNC B1 ;  /* 0x0000000000017941 */ /* 0x000fea0003800000 */
.L_x_166:
        /* <DEDUP_REMOVED lines=12> */
.L_x_169:
[----:B------:R-:W-:Y:S05]  /*73a0*/  BSYNC B1 ;  /* 0x0000000000017941 */ /* 0x000fea0003800000 */
.L_x_168:
        /* <DEDUP_REMOVED lines=12> */
.L_x_171:
[----:B------:R-:W-:Y:S05]  /*7470*/  BSYNC B1 ;  /* 0x0000000000017941 */ /* 0x000fea0003800000 */
.L_x_170:
        /* <DEDUP_REMOVED lines=12> */
.L_x_173:
[----:B------:R-:W-:Y:S05]  /*7540*/  BSYNC B1 ;  /* 0x0000000000017941 */ /* 0x000fea0003800000 */
.L_x_172:
        /* <DEDUP_REMOVED lines=12> */
.L_x_175:
[----:B------:R-:W-:Y:S05]  /*7610*/  BSYNC B1 ;  /* 0x0000000000017941 */ /* 0x000fea0003800000 */
.L_x_174:
        /* <DEDUP_REMOVED lines=12> */
.L_x_177:
[----:B------:R-:W-:Y:S05]  /*76e0*/  BSYNC B1 ;  /* 0x0000000000017941 */ /* 0x000fea0003800000 */
.L_x_176:
        /* <DEDUP_REMOVED lines=12> */
.L_x_179:
[----:B------:R-:W-:Y:S05]  /*77b0*/  BSYNC B1 ;  /* 0x0000000000017941 */ /* 0x000fea0003800000 */
.L_x_178:
        /* <DEDUP_REMOVED lines=12> */
.L_x_181:
[----:B------:R-:W-:Y:S05]  /*7880*/  BSYNC B1 ;  /* 0x0000000000017941 */ /* 0x000fea0003800000 */
.L_x_180:
        /* <DEDUP_REMOVED lines=12> */
.L_x_183:
[----:B------:R-:W-:Y:S05]  /*7950*/  BSYNC B1 ;  /* 0x0000000000017941 */ /* 0x000fea0003800000 */
.L_x_182:
        /* <DEDUP_REMOVED lines=12> */
.L_x_185:
[----:B------:R-:W-:Y:S05]  /*7a20*/  BSYNC B1 ;  /* 0x0000000000017941 */ /* 0x000fea0003800000 */
.L_x_184:
        /* <DEDUP_REMOVED lines=12> */
.L_x_187:
[----:B------:R-:W-:Y:S05]  /*7af0*/  BSYNC B1 ;  /* 0x0000000000017941 */ /* 0x000fea0003800000 */
.L_x_186:
        /* <DEDUP_REMOVED lines=12> */
.L_x_189:
[----:B------:R-:W-:Y:S05]  /*7bc0*/  BSYNC B1 ;  /* 0x0000000000017941 */ /* 0x000fea0003800000 */
.L_x_188:
        /* <DEDUP_REMOVED lines=12> */
.L_x_191:
[----:B------:R-:W-:Y:S05]  /*7c90*/  BSYNC B1 ;  /* 0x0000000000017941 */ /* 0x000fea0003800000 */
.L_x_190:
        /* <DEDUP_REMOVED lines=12> */
.L_x_193:
[----:B------:R-:W-:Y:S05]  /*7d60*/  BSYNC B1 ;  /* 0x0000000000017941 */ /* 0x000fea0003800000 */
.L_x_192:
        /* <DEDUP_REMOVED lines=12> */
.L_x_195:
[----:B------:R-:W-:Y:S05]  /*7e30*/  BSYNC B1 ;  /* 0x0000000000017941 */ /* 0x000fea0003800000 */
.L_x_194:
        /* <DEDUP_REMOVED lines=12> */
.L_x_197:
[----:B------:R-:W-:Y:S05]  /*7f00*/  BSYNC B1 ;  /* 0x0000000000017941 */ /* 0x000fea0003800000 */
.L_x_196:
        /* <DEDUP_REMOVED lines=12> */
.L_x_199:
[----:B------:R-:W-:Y:S05]  /*7fd0*/  BSYNC B1 ;  /* 0x0000000000017941 */ /* 0x000fea0003800000 */
.L_x_198:
        /* <DEDUP_REMOVED lines=12> */
.L_x_201:
[----:B------:R-:W-:Y:S05]  /*80a0*/  BSYNC B1 ;  /* 0x0000000000017941 */ /* 0x000fea0003800000 */
.L_x_200:
        /* <DEDUP_REMOVED lines=12> */
.L_x_203:
[----:B------:R-:W-:Y:S05]  /*8170*/  BSYNC B1 ;  /* 0x0000000000017941 */ /* 0x000fea0003800000 */
.L_x_202:
        /* <DEDUP_REMOVED lines=12> */
.L_x_205:
[----:B------:R-:W-:Y:S05]  /*8240*/  BSYNC B1 ;  /* 0x0000000000017941 */ /* 0x000fea0003800000 */
.L_x_204:
        /* <DEDUP_REMOVED lines=12> */
.L_x_207:
[----:B------:R-:W-:Y:S05]  /*8310*/  BSYNC B1 ;  /* 0x0000000000017941 */ /* 0x000fea0003800000 */
.L_x_206:
        /* <DEDUP_REMOVED lines=12> */
.L_x_209:
[----:B------:R-:W-:Y:S05]  /*83e0*/  BSYNC B1 ;  /* 0x0000000000017941 */ /* 0x000fea0003800000 */
.L_x_208:
        /* <DEDUP_REMOVED lines=12> */
.L_x_211:
[----:B------:R-:W-:Y:S05]  /*84b0*/  BSYNC B1 ;  /* 0x0000000000017941 */ /* 0x000fea0003800000 */
.L_x_210:
        /* <DEDUP_REMOVED lines=12> */
.L_x_213:
[----:B------:R-:W-:Y:S05]  /*8580*/  BSYNC B1 ;  /* 0x0000000000017941 */ /* 0x000fea0003800000 */
.L_x_212:
        /* <DEDUP_REMOVED lines=12> */
.L_x_215:
[----:B------:R-:W-:Y:S05]  /*8650*/  BSYNC B1 ;  /* 0x0000000000017941 */ /* 0x000fea0003800000 */
.L_x_214:
        /* <DEDUP_REMOVED lines=12> */
.L_x_217:
[----:B------:R-:W-:Y:S05]  /*8720*/  BSYNC B1 ;  /* 0x0000000000017941 */ /* 0x000fea0003800000 */
.L_x_216:
        /* <DEDUP_REMOVED lines=12> */
.L_x_219:
[----:B------:R-:W-:Y:S05]  /*87f0*/  BSYNC B1 ;  /* 0x0000000000017941 */ /* 0x000fea0003800000 */
.L_x_218:
        /* <DEDUP_REMOVED lines=12> */
.L_x_221:
[----:B------:R-:W-:Y:S05]  /*88c0*/  BSYNC B1 ;  /* 0x0000000000017941 */ /* 0x000fea0003800000 */
.L_x_220:
        /* <DEDUP_REMOVED lines=12> */
.L_x_223:
[----:B------:R-:W-:Y:S05]  /*8990*/  BSYNC B1 ;  /* 0x0000000000017941 */ /* 0x000fea0003800000 */
.L_x_222:
        /* <DEDUP_REMOVED lines=12> */
.L_x_225:
[----:B------:R-:W-:Y:S05]  /*8a60*/  BSYNC B1 ;  /* 0x0000000000017941 */ /* 0x000fea0003800000 */
.L_x_224:
[----:B-----5:R-:W-:Y:S01]  /*8a70*/  LOP3.LUT R26, R26, 0xff, RZ, 0xc0, !PT ;  /* 0x000000ff1a1a7812 */ /* 0x020fe200078ec0ff */
[----:B------:R-:W-:Y:S01]  /*8a80*/  BSSY B1, `(.L_x_226) ;  /* 0x000000b000017945 */ /* 0x000fe20003800000 */
[----:B------:R-:W-:Y:S02]  /*8a90*/  ISETP.LT.OR P3, PT, R6, 0xb2, !P1 ;  /* 0x000000b20600780c */ /* 0x000fe40004f61670 */
[----:B------:R-:W-:-:S05]  /*8aa0*/  F2FP.F16.E4M3.UNPACK_B R26, R26 ;  /* 0x0000001aff1a723e */ /* 0x000fca00020006ff */
[----:B--2---:R-:W-:-:S05]  /*8ab0*/  HADD2.F32 R27, -RZ, R26.H0_H0 ;  /* 0x2000001aff1b7230 */ /* 0x004fca0000004100 */
[----:B------:R-:W-:-:S04]  /*8ac0*/  FMUL R26, R27, R10 ;  /* 0x0000000a1b1a7220 */ /* 0x000fc80000400000 */
[----:B------:R-:W-:Y:S01]  /*8ad0*/  FFMA R26, R23, R11, R26 ;  /* 0x0000000b171a7223 */ /* 0x000fe2000000001a */
[----:B------:R-:W-:-:S04]  /*8ae0*/  PRMT R23, RZ, 0x7610, R23 ;  /* 0x00007610ff177816 */ /* 0x000fc80000000017 */
[----:B------:R-:W-:-:S05]  /*8af0*/  F2FP.SATFINITE.E4M3.F32.PACK_AB_MERGE_C R27, RZ, R26, RZ ;  /* 0x0000001aff1b723e */ /* 0x000fca00048070ff */
[----:B------:R2:W-:Y:S01]  /*8b00*/  @!P4 STG.E.U8 desc[UR18][R32.64+0xb0], R27 ;  /* 0x0000b01b2000c986 */ /* 0x0005e2000c101112 */
[----:B------:R-:W-:Y:S05]  /*8b10*/  @P3 BRA `(.L_x_227) ;  /* 0x0000000000043947 */ /* 0x000fea0003800000 */
[----:B------:R0:W5:Y:S02]  /*8b20*/  LDG.E.U8 R23, desc[UR18][R4.64+0xb1] ;  /* 0x0000b11204177981 */ /* 0x000164000c1e1100 */
.L_x_227:
[----:B------:R-:W-:Y:S05]  /*8b30*/  BSYNC B1 ;  /* 0x0000000000017941 */ /* 0x000fea0003800000 */
.L_x_226:
[----:B-----5:R-:W-:Y:S01]  /*8b40*/  LOP3.LUT R23, R23, 0xff, RZ, 0xc0, !PT ;  /* 0x000000ff17177812 */ /* 0x020fe200078ec0ff */
[----:B------:R-:W-:Y:S01]  /*8b50*/  BSSY B1, `(.L_x_228) ;  /* 0x000000b000017945 */ /* 0x000fe20003800000 */
[----:B------:R-:W-:Y:S02]  /*8b60*/  ISETP.LT.OR P4, PT, R6, 0xb9, !P0 ;  /* 0x000000b90600780c */ /* 0x000fe40004781670 */
[----:B------:R-:W-:-:S05]  /*8b70*/  F2FP.F16.E4M3.UNPACK_B R23, R23 ;  /* 0x00000017ff17723e */ /* 0x000fca00020006ff */
[----:B------:R-:W-:-:S05]  /*8b80*/  HADD2.F32 R23, -RZ, R23.H0_H0 ;  /* 0x20000017ff177230 */ /* 0x000fca0000004100 */
[----:B------:R-:W-:-:S04]  /*8b90*/  FMUL R23, R23, R10 ;  /* 0x0000000a17177220 */ /* 0x000fc80000400000 */
[----:B------:R-:W-:Y:S01]  /*8ba0*/  FFMA R23, R22, R11, R23 ;  /* 0x0000000b16177223 */ /* 0x000fe20000000017 */
[----:B------:R-:W-:-:S04]  /*8bb0*/  PRMT R22, RZ, 0x7610, R22 ;  /* 0x00007610ff167816 */ /* 0x000fc80000000016 */
[----:B------:R-:W-:-:S05]  /*8bc0*/  F2FP.SATFINITE.E4M3.F32.PACK_AB_MERGE_C R23, RZ, R23, RZ ;  /* 0x00000017ff17723e */ /* 0x000fca00048070ff */
[----:B------:R0:W-:Y:S01]  /*8bd0*/  @!P3 STG.E.U8 desc[UR18][R32.64+0xb1], R23 ;  /* 0x0000b1172000b986 */ /* 0x0001e2000c101112 */
[----:B------:R-:W-:Y:S05]  /*8be0*/  @P4 BRA `(.L_x_229) ;  /* 0x0000000000044947 */ /* 0x000fea0003800000 */
[----:B------:R0:W5:Y:S02]  /*8bf0*/  LDG.E.U8 R22, desc[UR18][R24.64+0xb8] ;  /* 0x0000b81218167981 */ /* 0x000164000c1e1100 */
.L_x_229:
[----:B------:R-:W-:Y:S05]  /*8c00*/  BSYNC B1 ;  /* 0x0000000000017941 */ /* 0x000fea0003800000 */
.L_x_228:
[----:B-----5:R-:W-:Y:S01]  /*8c10*/  LOP3.LUT R22, R22, 0xff, RZ, 0xc0, !PT ;  /* 0x000000ff16167812 */ /* 0x020fe200078ec0ff */
[----:B------:R-:W-:Y:S01]  /*8c20*/  BSSY B1, `(.L_x_230) ;  /* 0x000000b000017945 */ /* 0x000fe20003800000 */
[----:B------:R-:W-:Y:S02]  /*8c30*/  ISETP.LT.OR P0, PT, R6, 0xba, !P0 ;  /* 0x000000ba0600780c */ /* 0x000fe40004701670 */
[----:B------:R-:W-:-:S05]  /*8c40*/  F2FP.F16.E4M3.UNPACK_B R22, R22 ;  /* 0x00000016ff16723e */ /* 0x000fca00020006ff */
[----:B0-----:R-:W-:-:S05]  /*8c50*/  HADD2.F32 R23, -RZ, R22.H0_H0 ;  /* 0x20000016ff177230 */ /* 0x001fca0000004100 */
[----:B------:R-:W-:-:S04]  /*8c60*/  FMUL R22, R23, R10 ;  /* 0x0000000a17167220 */ /* 0x000fc80000400000 */
[----:B------:R-:W-:Y:S01]  /*8c70*/  FFMA R22, R21, R11, R22 ;  /* 0x0000000b15167223 */ /* 0x000fe20000000016 */
[----:B------:R-:W-:-:S04]  /*8c80*/  PRMT R21, RZ, 0x7610, R21 ;  /* 0x00007610ff157816 */ /* 0x000fc80000000015 */
[----:B------:R-:W-:-:S05]  /*8c90*/  F2FP.SATFINITE.E4M3.F32.PACK_AB_MERGE_C R23, RZ, R22, RZ ;  /* 0x00000016ff17723e */ /* 0x000fca00048070ff */
[----:B------:R0:W-:Y:S01]  /*8ca0*/  @!P4 STG.E.U8 desc[UR18][R28.64+0xb8], R23 ;  /* 0x0000b8171c00c986 */ /* 0x0001e2000c101112 */
[----:B------:R-:W-:Y:S05]  /*8cb0*/  @P0 BRA `(.L_x_231) ;  /* 0x0000000000040947 */ /* 0x000fea0003800000 */
[----:B------:R0:W5:Y:S02]  /*8cc0*/  LDG.E.U8 R21, desc[UR18][R24.64+0xb9] ;  /* 0x0000b91218157981 */ /* 0x000164000c1e1100 */
.L_x_231:
[----:B------:R-:W-:Y:S05]  /*8cd0*/  BSYNC B1 ;  /* 0x0000000000017941 */ /* 0x000fea0003800000 */
.L_x_230:
        /* <DEDUP_REMOVED lines=12> */
.L_x_233:
[----:B------:R-:W-:Y:S05]  /*8da0*/  BSYNC B1 ;  /* 0x0000000000017941 */ /* 0x000fea0003800000 */
.L_x_232:
[----:B-----5:R-:W-:Y:S01]  /*8db0*/  LOP3.LUT R20, R20, 0xff, RZ, 0xc0, !PT ;  /* 0x000000ff14147812 */ /* 0x020fe200078ec0ff */
[----:B------:R-:W-:Y:S01]  /*8dc0*/  BSSY B1, `(.L_x_234) ;  /* 0x000000b000017945 */ /* 0x000fe20003800000 */
[----:B------:R-:W-:Y:S02]  /*8dd0*/  ISETP.LT.OR P1, PT, R6, 0xba, !P1 ;  /* 0x000000ba0600780c */ /* 0x000fe40004f21670 */
[----:B------:R-:W-:Y:S02]  /*8de0*/  F2FP.F16.E4M3.UNPACK_B R20, R20 ;  /* 0x00000014ff14723e */ /* 0x000fe400020006ff */
[----:B------:R-:W-:-:S03]  /*8df0*/  PRMT R6, RZ, 0x7610, R6 ;  /* 0x00007610ff067816 */ /* 0x000fc60000000006 */
[----:B0-----:R-:W-:-:S05]  /*8e00*/  HADD2.F32 R21, -RZ, R20.H0_H0 ;  /* 0x20000014ff157230 */ /* 0x001fca0000004100 */
[----:B------:R-:W-:-:S04]  /*8e10*/  FMUL R20, R21, R10 ;  /* 0x0000000a15147220 */ /* 0x000fc80000400000 */
[----:B------:R-:W-:-:S05]  /*8e20*/  FFMA R20, R19, R11, R20 ;  /* 0x0000000b13147223 */ /* 0x000fca0000000014 */
[----:B------:R-:W-:-:S05]  /*8e30*/  F2FP.SATFINITE.E4M3.F32.PACK_AB_MERGE_C R19, RZ, R20, RZ ;  /* 0x00000014ff13723e */ /* 0x000fca00048070ff */
[----:B------:R0:W-:Y:S01]  /*8e40*/  @!P3 STG.E.U8 desc[UR18][R32.64+0xb8], R19 ;  /* 0x0000b8132000b986 */ /* 0x0001e2000c101112 */
[----:B------:R-:W-:Y:S05]  /*8e50*/  @P1 BRA `(.L_x_235) ;  /* 0x0000000000041947 */ /* 0x000fea0003800000 */
[----:B------:R0:W5:Y:S02]  /*8e60*/  LDG.E.U8 R6, desc[UR18][R4.64+0xb9] ;  /* 0x0000b91204067981 */ /* 0x000164000c1e1100 */
.L_x_235:
[----:B------:R-:W-:Y:S05]  /*8e70*/  BSYNC B1 ;  /* 0x0000000000017941 */ /* 0x000fea0003800000 */
.L_x_234:
[----:B------:R-:W-:Y:S05]  /*8e80*/  @P1 BRA `(.L_x_236) ;  /* 0x0000001800281947 */ /* 0x000fea0003800000 */
[----:B-----5:R-:W-:-:S04]  /*8e90*/  LOP3.LUT R6, R6, 0xff, RZ, 0xc0, !PT ;  /* 0x000000ff06067812 */ /* 0x020fc800078ec0ff */
[----:B------:R-:W-:-:S05]  /*8ea0*/  F2FP.F16.E4M3.UNPACK_B R6, R6 ;  /* 0x00000006ff06723e */ /* 0x000fca00020006ff */
[----:B0---4-:R-:W-:-:S05]  /*8eb0*/  HADD2.F32 R5, -RZ, R6.H0_H0 ;  /* 0x20000006ff057230 */ /* 0x011fca0000004100 */
[----:B------:R-:W-:-:S04]  /*8ec0*/  FMUL R5, R5, R10 ;  /* 0x0000000a05057220 */ /* 0x000fc80000400000 */
[----:B------:R-:W-:-:S05]  /*8ed0*/  FFMA R5, R18, R11, R5 ;  /* 0x0000000b12057223 */ /* 0x000fca0000000005 */
[----:B------:R-:W-:-:S05]  /*8ee0*/  F2FP.SATFINITE.E4M3.F32.PACK_AB_MERGE_C R5, RZ, R5, RZ ;  /* 0x00000005ff05723e */ /* 0x000fca00048070ff */
[----:B------:R0:W-:Y:S01]  /*8ef0*/  STG.E.U8 desc[UR18][R32.64+0xb9], R5 ;  /* 0x0000b90520007986 */ /* 0x0001e2000c101112 */
[----:B------:R-:W-:Y:S05]  /*8f00*/  BRA `(.L_x_236) ;  /* 0x0000001800087947 */ /* 0x000fea0003800000 */
.L_x_43:
[----:B------:R-:W-:Y:S01]  /*8f10*/  ISETP.GE.AND P1, PT, R34, 0x1, PT ;  /* 0x000000012200780c */ /* 0x000fe20003f26270 */
[-C--:B--2---:R-:W-:Y:S01]  /*8f20*/  FMUL R211, R211, R11.reuse ;  /* 0x0000000bd3d37220 */ /* 0x084fe20000400000 */
[-C--:B------:R-:W-:Y:S01]  /*8f30*/  FMUL R210, R210, R11.reuse ;  /* 0x0000000bd2d27220 */ /* 0x080fe20000400000 */
[----:B------:R-:W-:Y:S01]  /*8f40*/  ISETP.GE.AND P0, PT, R34, 0x9, PT ;  /* 0x000000092200780c */ /* 0x000fe20003f06270 */
[-C--:B------:R-:W-:Y:S01]  /*8f50*/  FMUL R209, R209, R11.reuse ;  /* 0x0000000bd1d17220 */ /* 0x080fe20000400000 */
[----:B------:R-:W-:Y:S01]  /*8f60*/  ISETP.LT.OR P4, PT, R6, 0x1, !P1 ;  /* 0x000000010600780c */ /* 0x000fe20004f81670 */
[-C--:B------:R-:W-:Y:S01]  /*8f70*/  FMUL R208, R208, R11.reuse ;  /* 0x0000000bd0d07220 */ /* 0x080fe20000400000 */
[----:B------:R-:W-:Y:S01]  /*8f80*/  ISETP.LT.OR P5, PT, R6, 0x2, !P1 ;  /* 0x000000020600780c */ /* 0x000fe20004fa1670 */
[----:B------:R-:W-:Y:S01]  /*8f90*/  FMUL R207, R207, R11 ;  /* 0x0000000bcfcf7220 */ /* 0x000fe20000400000 */
[----:B------:R-:W-:Y:S01]  /*8fa0*/  F2FP.SATFINITE.E4M3.F32.PACK_AB_MERGE_C R211, RZ, R211, RZ ;  /* 0x000000d3ffd3723e */ /* 0x000fe200048070ff */
[-C--:B------:R-:W-:Y:S01]  /*8fb0*/  FMUL R206, R206, R11.reuse ;  /* 0x0000000bcece7220 */ /* 0x080fe20000400000 */
[----:B------:R-:W-:Y:S01]  /*8fc0*/  F2FP.SATFINITE.E4M3.F32.PACK_AB_MERGE_C R5, RZ, R210, RZ ;  /* 0x000000d2ff05723e */ /* 0x000fe200048070ff */
[-C--:B------:R-:W-:Y:S01]  /*8fd0*/  FMUL R205, R205, R11.reuse ;  /* 0x0000000bcdcd7220 */ /* 0x080fe20000400000 */
[----:B------:R-:W-:Y:S01]  /*8fe0*/  ISETP.LT.OR P3, PT, R6, 0x1, !P0 ;  /* 0x000000010600780c */ /* 0x000fe20004761670 */
[-C--:B------:R-:W-:Y:S01]  /*8ff0*/  FMUL R204, R204, R11.reuse ;  /* 0x0000000bcccc7220 */ /* 0x080fe20000400000 */
[C---:B------:R-:W-:Y:S01]  /*9000*/  ISETP.LT.OR P6, PT, R6.reuse, 0xa, !P1 ;  /* 0x0000000a0600780c */ /* 0x040fe20004fc1670 */
[----:B------:R-:W-:Y:S01]  /*9010*/  FMUL R203, R203, R11 ;  /* 0x0000000bcbcb7220 */ /* 0x000fe20000400000 */
[----:B------:R-:W-:Y:S01]  /*9020*/  F2FP.SATFINITE.E4M3.F32.PACK_AB_MERGE_C R209, RZ, R209, RZ ;  /* 0x000000d1ffd1723e */ /* 0x000fe200048070ff */
[----:B------:R-:W-:Y:S01]  /*9030*/  @!P4 STG.E.U8 desc[UR18][R28.64], R211 ;  /* 0x000000d31c00c986 */ /* 0x000fe2000c101112 */
[----:B------:R-:W-:Y:S01]  /*9040*/  ISETP.LT.OR P4, PT, R6, 0x2, !P0 ;  /* 0x000000020600780c */ /* 0x000fe20004781670 */
[-C--:B------:R-:W-:Y:S01]  /*9050*/  FMUL R202, R202, R11.reuse ;  /* 0x0000000bcaca7220 */ /* 0x080fe20000400000 */
[----:B------:R-:W-:Y:S01]  /*9060*/  F2FP.SATFINITE.E4M3.F32.PACK_AB_MERGE_C R25, RZ, R208, RZ ;  /* 0x000000d0ff19723e */ /* 0x000fe200048070ff */
[----:B------:R1:W-:Y:S01]  /*9070*/  @!P5 STG.E.U8 desc[UR18][R28.64+0x1], R5 ;  /* 0x000001051c00d986 */ /* 0x0003e2000c101112 */
[C---:B------:R-:W-:Y:S01]  /*9080*/  ISETP.LT.OR P5, PT, R6.reuse, 0x9, !P1 ;  /* 0x000000090600780c */ /* 0x040fe20004fa1670 */
[----:B------:R-:W-:Y:S01]  /*9090*/  FMUL R201, R201, R11 ;  /* 0x0000000bc9c97220 */ /* 0x000fe20000400000 */
[----:B------:R-:W-:Y:S01]  /*90a0*/  F2FP.SATFINITE.E4M3.F32.PACK_AB_MERGE_C R207, RZ, R207, RZ ;  /* 0x000000cfffcf723e */ /* 0x000fe200048070ff */
[----:B------:R-:W-:Y:S01]  /*90b0*/  @!P3 STG.E.U8 desc[UR18][R32.64], R209 ;  /* 0x000000d12000b986 */ /* 0x000fe2000c101112 */
[----:B------:R-:W-:Y:S01]  /*90c0*/  ISETP.LT.OR P3, PT, R6, 0x9, !P0 ;  /* 0x000000090600780c */ /* 0x000fe20004761670 */
[----:B------:R-:W-:Y:S01]  /*90d0*/  FMUL R200, R200, R11 ;  /* 0x0000000bc8c87220 */ /* 0x000fe20000400000 */
[----:B------:R-:W-:Y:S01]  /*90e0*/  F2FP.SATFINITE.E4M3.F32.PACK_AB_MERGE_C R205, RZ, R205, RZ ;  /* 0x000000cdffcd723e */ /* 0x000fe200048070ff */
[----:B------:R-:W-:Y:S01]  /*90f0*/  FMUL R199, R199, R11 ;  /* 0x0000000bc7c77220 */ /* 0x000fe20000400000 */
[----:B------:R-:W-:Y:S01]  /*9100*/  F2FP.SATFINITE.E4M3.F32.PACK_AB_MERGE_C R203, RZ, R203, RZ ;  /* 0x000000cbffcb723e */ /* 0x000fe200048070ff */
[----:B------:R2:W-:Y:S01]  /*9110*/  @!P4 STG.E.U8 desc[UR18][R32.64+0x1], R25 ;  /* 0x000001192000c986 */ /* 0x0005e2000c101112 */
[----:B------:R-:W-:Y:S01]  /*9120*/  ISETP.LT.OR P4, PT, R6, 0xa, !P0 ;  /* 0x0000000a0600780c */ /* 0x000fe20004781670 */
[-C--:B------:R-:W-:Y:S01]  /*9130*/  FMUL R198, R198, R11.reuse ;  /* 0x0000000bc6c67220 */ /* 0x080fe20000400000 */
[----:B-1----:R-:W-:Y:S01]  /*9140*/  F2FP.SATFINITE.E4M3.F32.PACK_AB_MERGE_C R5, RZ, R206, RZ ;  /* 0x000000ceff05723e */ /* 0x002fe200048070ff */
[----:B------:R-:W-:Y:S01]  /*9150*/  @!P5 STG.E.U8 desc[UR18][R28.64+0x8], R207 ;  /* 0x000008cf1c00d986 */ /* 0x000fe2000c101112 */
[C---:B------:R-:W-:Y:S01]  /*9160*/  ISETP.LT.OR P5, PT, R6.reuse, 0x11, !P1 ;  /* 0x000000110600780c */ /* 0x040fe20004fa1670 */
[----:B------:R-:W-:Y:S01]  /*9170*/  FMUL R197, R197, R11 ;  /* 0x0000000bc5c57220 */ /* 0x000fe20000400000 */
[----:B------:R-:W-:Y:S01]  /*9180*/  F2FP.SATFINITE.E4M3.F32.PACK_AB_MERGE_C R201, RZ, R201, RZ ;  /* 0x000000c9ffc9723e */ /* 0x000fe200048070ff */
[----:B------:R1:W-:Y:S01]  /*9190*/  @!P6 STG.E.U8 desc[UR18][R28.64+0x9], R5 ;  /* 0x000009051c00e986 */ /* 0x0003e2000c101112 */
[----:B------:R-:W-:Y:S01]  /*91a0*/  ISETP.LT.OR P6, PT, R6, 0x12, !P1 ;  /* 0x000000120600780c */ /* 0x000fe20004fc1670 */
[----:B------:R-:W-:Y:S01]  /*91b0*/  FMUL R196, R196, R11 ;  /* 0x0000000bc4c47220 */ /* 0x000fe20000400000 */
[----:B------:R-:W-:Y:S01]  /*91c0*/  F2FP.SATFINITE.E4M3.F32.PACK_AB_MERGE_C R199, RZ, R199, RZ ;  /* 0x000000c7ffc7723e */ /* 0x000fe200048070ff */
[----:B------:R-:W-:Y:S01]  /*91d0*/  @!P3 STG.E.U8 desc[UR18][R32.64+0x8], R205 ;  /* 0x000008cd2000b986 */ /* 0x000fe2000c101112 */
[----:B--2---:R-:W-:Y:S01]  /*91e0*/  F2FP.SATFINITE.E4M3.F32.PACK_AB_MERGE_C R25, RZ, R204, RZ ;  /* 0x000000ccff19723e */ /* 0x004fe200048070ff */
[-C--:B------:R-:W-:Y:S01]  /*91f0*/  FMUL R195, R195, R11.reuse ;  /* 0x0000000bc3c37220 */ /* 0x080fe20000400000 */
[----:B------:R-:W-:Y:S01]  /*9200*/  ISETP.LT.OR P3, PT, R6, 0x11, !P0 ;  /* 0x000000110600780c */ /* 0x000fe20004761670 */
[----:B------:R-:W-:Y:S01]  /*9210*/  FMUL R194, R194, R11 ;  /* 0x0000000bc2c27220 */ /* 0x000fe20000400000 */
[----:B------:R-:W-:Y:S01]  /*9220*/  F2FP.SATFINITE.E4M3.F32.PACK_AB_MERGE_C R197, RZ, R197, RZ ;  /* 0x000000c5ffc5723e */ /* 0x000fe200048070ff */
[----:B------:R2:W-:Y:S01]  /*9230*/  @!P4 STG.E.U8 desc[UR18][R32.64+0x9], R25 ;  /* 0x000009192000c986 */ /* 0x0005e2000c101112 */
[C---:B------:R-:W-:Y:S01]  /*9240*/  ISETP.LT.OR P4, PT, R6.reuse, 0x12, !P0 ;  /* 0x000000120600780c */ /* 0x040fe20004781670 */
[-C--:B------:R-:W-:Y:S01]  /*9250*/  FMUL R193, R193, R11.reuse ;  /* 0x0000000bc1c17220 */ /* 0x080fe20000400000 */
[----:B-1----:R-:W-:Y:S01]  /*9260*/  F2FP.SATFINITE.E4M3.F32.PACK_AB_MERGE_C R5, RZ, R202, RZ ;  /* 0x000000caff05723e */ /* 0x002fe200048070ff */
[----:B------:R-:W-:Y:S01]  /*9270*/  @!P5 STG.E.U8 desc[UR18][R28.64+0x10], R203 ;  /* 0x000010cb1c00d986 */ /* 0x000fe2000c101112 */
[----:B------:R-:W-:Y:S01]  /*9280*/  ISETP.LT.OR P5, PT, R6, 0x19, !P1 ;  /* 0x000000190600780c */ /* 0x000fe20004fa1670 */
[----:B------:R-:W-:Y:S01]  /*9290*/  FMUL R192, R192, R11 ;  /* 0x0000000bc0c07220 */ /* 0x000fe20000400000 */
[----:B------:R-:W-:Y:S01]  /*92a0*/  F2FP.SATFINITE.E4M3.F32.PACK_AB_MERGE_C R195, RZ, R195, RZ ;  /* 0x000000c3ffc3723e */ /* 0x000fe200048070ff */
[----:B------:R1:W-:Y:S01]  /*92b0*/  @!P6 STG.E.U8 desc[UR18][R28.64+0x11], R5 ;  /* 0x000011051c00e986 */ /* 0x0003e2000c101112 */
[----:B------:R-:W-:Y:S01]  /*92c0*/  ISETP.LT.OR P6, PT, R6, 0x1a, !P1 ;  /* 0x0000001a0600780c */ /* 0x000fe20004fc1670 */
[-C--:B------:R-:W-:Y:S01]  /*92d0*/  FMUL R191, R191, R11.reuse ;  /* 0x0000000bbfbf7220 */ /* 0x080fe20000400000 */
[-C--:B------:R-:W-:Y:S01]  /*92e0*/  FMUL R190, R190, R11.reuse ;  /* 0x0000000bbebe7220 */ /* 0x080fe20000400000 */
[----:B--2---:R-:W-:Y:S01]  /*92f0*/  F2FP.SATFINITE.E4M3.F32.PACK_AB_MERGE_C R25, RZ, R200, RZ ;  /* 0x000000c8ff19723e */ /* 0x004fe200048070ff */
[----:B------:R-:W-:Y:S01]  /*9300*/  @!P3 STG.E.U8 desc[UR18][R32.64+0x10], R201 ;  /* 0x000010c92000b986 */ /* 0x000fe2000c101112 */
[C---:B------:R-:W-:Y:S01]  /*9310*/  ISETP.LT.OR P3, PT, R6.reuse, 0x19, !P0 ;  /* 0x000000190600780c */ /* 0x040fe20004761670 */
        /* <DEDUP_REMOVED lines=36> */
[-C--:B------:R-:W-:Y:S01]  /*9560*/  FMUL R179, R179, R11.reuse ;  /* 0x0000000bb3b37220 */ /* 0x080fe20000400000 */
[-C--:B------:R-:W-:Y:S01]  /*9570*/  FMUL R178, R178, R11.reuse ;  /* 0x0000000bb2b27220 */ /* 0x080fe20000400000 */
        /* <DEDUP_REMOVED lines=204> */
[-C--:B------:R-:W-:Y:S01]  /*a240*/  FMUL R20, R20, R11.reuse ;  /* 0x0000000b14147220 */ /* 0x080fe20000400000 */
[-C--:B------:R-:W-:Y:S01]  /*a250*/  FMUL R19, R19, R11.reuse ;  /* 0x0000000b13137220 */ /* 0x080fe20000400000 */
[----:B------:R1:W-:Y:S01]  /*a260*/  @!P6 STG.E.U8 desc[UR18][R28.64+0x81], R5 ;  /* 0x000081051c00e986 */ /* 0x0003e2000c101112 */
[----:B------:R-:W-:Y:S01]  /*a270*/  ISETP.LT.OR P6, PT, R6, 0x8a, !P1 ;  /* 0x0000008a0600780c */ /* 0x000fe20004fc1670 */
[----:B------:R-:W-:Y:S01]  /*a280*/  FMUL R18, R18, R11 ;  /* 0x0000000b12127220 */ /* 0x000fe20000400000 */
[----:B------:R-:W-:Y:S01]  /*a290*/  F2FP.SATFINITE.E4M3.F32.PACK_AB_MERGE_C R23, RZ, R23, RZ ;  /* 0x00000017ff17723e */ /* 0x000fe200048070ff */
[----:B------:R-:W-:Y:S01]  /*a2a0*/  @!P3 STG.E.U8 desc[UR18][R32.64+0x80], R143 ;  /* 0x0000808f2000b986 */ /* 0x000fe2000c101112 */
[----:B--2---:R-:W-:-:S02]  /*a2b0*/  F2FP.SATFINITE.E4M3.F32.PACK_AB_MERGE_C R25, RZ, R142, RZ ;  /* 0x0000008eff19723e */ /* 0x004fc400048070ff */
[C---:B------:R-:W-:Y:S02]  /*a2c0*/  ISETP.LT.OR P3, PT, R6.reuse, 0x89, !P0 ;  /* 0x000000890600780c */ /* 0x040fe40004761670 */
[----:B------:R-:W-:Y:S01]  /*a2d0*/  F2FP.SATFINITE.E4M3.F32.PACK_AB_MERGE_C R21, RZ, R21, RZ ;  /* 0x00000015ff15723e */ /* 0x000fe200048070ff */
[----:B------:R2:W-:Y:S01]  /*a2e0*/  @!P4 STG.E.U8 desc[UR18][R32.64+0x81], R25 ;  /* 0x000081192000c986 */ /* 0x0005e2000c101112 */
[C---:B------:R-:W-:Y:S02]  /*a2f0*/  ISETP.LT.OR P4, PT, R6.reuse, 0x8a, !P0 ;  /* 0x0000008a0600780c */ /* 0x040fe40004781670 */
[----:B-1----:R-:W-:Y:S01]  /*a300*/  F2FP.SATFINITE.E4M3.F32.PACK_AB_MERGE_C R5, RZ, R140, RZ ;  /* 0x0000008cff05723e */ /* 0x002fe200048070ff */
[----:B------:R-:W-:Y:S01]  /*a310*/  @!P5 STG.E.U8 desc[UR18][R28.64+0x88], R141 ;  /* 0x0000888d1c00d986 */ /* 0x000fe2000c101112 */
[C---:B------:R-:W-:Y:S02]  /*a320*/  ISETP.LT.OR P5, PT, R6.reuse, 0x91, !P1 ;  /* 0x000000910600780c */ /* 0x040fe40004fa1670 */
[----:B------:R-:W-:Y:S01]  /*a330*/  F2FP.SATFINITE.E4M3.F32.PACK_AB_MERGE_C R19, RZ, R19, RZ ;  /* 0x00000013ff13723e */ /* 0x000fe200048070ff */
[----:B------:R1:W-:Y:S01]  /*a340*/  @!P6 STG.E.U8 desc[UR18][R28.64+0x89], R5 ;  /* 0x000089051c00e986 */ /* 0x0003e2000c101112 */
[----:B------:R-:W-:-:S02]  /*a350*/  ISETP.LT.OR P6, PT, R6, 0x92, !P1 ;  /* 0x000000920600780c */ /* 0x000fc40004fc1670 */
[----:B------:R-:W-:Y:S01]  /*a360*/  F2FP.SATFINITE.E4M3.F32.PACK_AB_MERGE_C R27, RZ, R18, RZ ;  /* 0x00000012ff1b723e */ /* 0x000fe200048070ff */
[----:B------:R-:W-:Y:S01]  /*a370*/  @!P3 STG.E.U8 desc[UR18][R32.64+0x88], R139 ;  /* 0x0000888b2000b986 */ /* 0x000fe2000c101112 */
[----:B--2---:R-:W-:Y:S02]  /*a380*/  F2FP.SATFINITE.E4M3.F32.PACK_AB_MERGE_C R25, RZ, R138, RZ ;  /* 0x0000008aff19723e */ /* 0x004fe400048070ff */
[----:B------:R-:W-:-:S03]  /*a390*/  ISETP.LT.OR P3, PT, R6, 0x91, !P0 ;  /* 0x000000910600780c */ /* 0x000fc60004761670 */
[----:B------:R2:W-:Y:S01]  /*a3a0*/  @!P4 STG.E.U8 desc[UR18][R32.64+0x89], R25 ;  /* 0x000089192000c986 */ /* 0x0005e2000c101112 */
[C---:B------:R-:W-:Y:S02]  /*a3b0*/  ISETP.LT.OR P4, PT, R6.reuse, 0x92, !P0 ;  /* 0x000000920600780c */ /* 0x040fe40004781670 */
[----:B-1----:R-:W-:Y:S01]  /*a3c0*/  F2FP.SATFINITE.E4M3.F32.PACK_AB_MERGE_C R5, RZ, R136, RZ ;  /* 0x00000088ff05723e */ /* 0x002fe200048070ff */
[----:B------:R-:W-:Y:S01]  /*a3d0*/  @!P5 STG.E.U8 desc[UR18][R28.64+0x90], R137 ;  /* 0x000090891c00d986 */ /* 0x000fe2000c101112 */
[----:B------:R-:W-:-:S03]  /*a3e0*/  ISETP.LT.OR P5, PT, R6, 0x99, !P1 ;  /* 0x000000990600780c */ /* 0x000fc60004fa1670 */
[----:B------:R1:W-:Y:S01]  /*a3f0*/  @!P6 STG.E.U8 desc[UR18][R28.64+0x91], R5 ;  /* 0x000091051c00e986 */ /* 0x0003e2000c101112 */
[C---:B------:R-:W-:Y:S02]  /*a400*/  ISETP.LT.OR P6, PT, R6.reuse, 0x9a, !P1 ;  /* 0x0000009a0600780c */ /* 0x040fe40004fc1670 */
[----:B--2---:R-:W-:Y:S01]  /*a410*/  F2FP.SATFINITE.E4M3.F32.PACK_AB_MERGE_C R25, RZ, R134, RZ ;  /* 0x00000086ff19723e */ /* 0x004fe200048070ff */
[----:B------:R-:W-:Y:S01]  /*a420*/  @!P3 STG.E.U8 desc[UR18][R32.64+0x90], R135 ;  /* 0x000090872000b986 */ /* 0x000fe2000c101112 */
        /* <DEDUP_REMOVED lines=35> */
[C---:B------:R-:W-:Y:S02]  /*a660*/  ISETP.LT.OR P5, PT, R6.reuse, 0xb2, !P0 ;  /* 0x000000b20600780c */ /* 0x040fe400047a1670 */
[C---:B------:R-:W-:Y:S01]  /*a670*/  ISETP.LT.OR P1, PT, R6.reuse, 0xba, !P1 ;  /* 0x000000ba0600780c */ /* 0x040fe20004f21670 */
[----:B------:R1:W-:Y:S01]  /*a680*/  @!P6 STG.E.U8 desc[UR18][R28.64+0xb1], R5 ;  /* 0x0000b1051c00e986 */ /* 0x0003e2000c101112 */
[C---:B------:R-:W-:Y:S02]  /*a690*/  ISETP.LT.OR P6, PT, R6.reuse, 0xb9, !P0 ;  /* 0x000000b90600780c */ /* 0x040fe400047c1670 */
[----:B------:R-:W-:Y:S01]  /*a6a0*/  ISETP.LT.OR P0, PT, R6, 0xba, !P0 ;  /* 0x000000ba0600780c */ /* 0x000fe20004701670 */
[----:B------:R3:W-:Y:S01]  /*a6b0*/  @!P3 STG.E.U8 desc[UR18][R32.64+0xb0], R23 ;  /* 0x0000b0172000b986 */ /* 0x0007e2000c101112 */
[----:B--2---:R-:W-:-:S02]  /*a6c0*/  F2FP.SATFINITE.E4M3.F32.PACK_AB_MERGE_C R25, RZ, R20, RZ ;  /* 0x00000014ff19723e */ /* 0x004fc400048070ff */
[----:B-1----:R-:W-:-:S05]  /*a6d0*/  F2FP.SATFINITE.E4M3.F32.PACK_AB_MERGE_C R5, RZ, R22, RZ ;  /* 0x00000016ff05723e */ /* 0x002fca00048070ff */
[----:B------:R3:W-:Y:S04]  /*a6e0*/  @!P5 STG.E.U8 desc[UR18][R32.64+0xb1], R5 ;  /* 0x0000b1052000d986 */ /* 0x0007e8000c101112 */
[----:B------:R3:W-:Y:S04]  /*a6f0*/  @!P4 STG.E.U8 desc[UR18][R28.64+0xb8], R21 ;  /* 0x0000b8151c00c986 */ /* 0x0007e8000c101112 */
[----:B------:R3:W-:Y:S04]  /*a700*/  @!P1 STG.E.U8 desc[UR18][R28.64+0xb9], R25 ;  /* 0x0000b9191c009986 */ /* 0x0007e8000c101112 */
[----:B------:R3:W-:Y:S04]  /*a710*/  @!P6 STG.E.U8 desc[UR18][R32.64+0xb8], R19 ;  /* 0x0000b8132000e986 */ /* 0x0007e8000c101112 */
[----:B------:R3:W-:Y:S02]  /*a720*/  @!P0 STG.E.U8 desc[UR18][R32.64+0xb9], R27 ;  /* 0x0000b91b20008986 */ /* 0x0007e4000c101112 */
.L_x_236:
[----:B------:R-:W-:Y:S05]  /*a730*/  BSYNC B0 ;  /* 0x0000000000007941 */ /* 0x000fea0003800000 */
.L_x_42:
[C---:B------:R-:W-:Y:S01]  /*a740*/  LEA R2, P0, R8.reuse, R2, 0x1 ;  /* 0x0000000208027211 */ /* 0x040fe200078008ff */
[----:B------:R-:W-:Y:S01]  /*a750*/  ULDC.64 UR6, c[0x0][0x650] ;  /* 0x0001940000067ab9 */ /* 0x000fe20000000a00 */
[----:B0---4-:R-:W-:Y:S01]  /*a760*/  IMAD.U32 R4, RZ, RZ, UR16 ;  /* 0x00000010ff047e24 */ /* 0x011fe2000f8e00ff */
[----:B------:R-:W-:Y:S01]  /*a770*/  PRMT R18, RZ, 0x7610, R18 ;  /* 0x00007610ff127816 */ /* 0x000fe20000000012 */
[----:B-----5:R-:W-:Y:S01]  /*a780*/  IMAD.MOV.U32 R6, RZ, RZ, -0x1 ;  /* 0xffffffffff067424 */ /* 0x020fe200078e00ff */
[----:B------:R-:W-:Y:S01]  /*a790*/  LEA.HI.X R3, R8, R3, R0, 0x1, P0 ;  /* 0x0000000308037211 */ /* 0x000fe200000f0c00 */
[----:B------:R0:W-:Y:S01]  /*a7a0*/  SYNCS.ARRIVE.TRANS64.A1T0 RZ, [R4+UR21], RZ ;  /* 0x000000ff04ff79a7 */ /* 0x0001e20008100015 */
[----:B------:R-:W-:Y:S01]  /*a7b0*/  ISETP.GE.U32.AND P0, PT, R2, UR6, PT ;  /* 0x0000000602007c0c */ /* 0x000fe2000bf06070 */
[----:B---3--:R-:W-:-:S03]  /*a7c0*/  IMAD.MOV.U32 R5, RZ, RZ, -0x1 ;  /* 0xffffffffff057424 */ /* 0x008fc600078e00ff */
[----:B------:R-:W-:Y:S01]  /*a7d0*/  ISETP.GE.U32.AND.EX P0, PT, R3, UR7, PT, P0 ;  /* 0x0000000703007c0c */ /* 0x000fe2000bf06100 */
[----:B0-----:R-:W-:-:S12]  /*a7e0*/  IMAD.MOV.U32 R4, RZ, RZ, -0x1 ;  /* 0xffffffffff047424 */ /* 0x001fd800078e00ff */
[----:B------:R-:W-:Y:S05]  /*a7f0*/  @P0 BRA `(.L_x_237) ;  /* 0x0000000400600947 */ /* 0x000fea0003800000 */
[----:B------:R-:W0:Y:S01]  /*a800*/  S2R R28, SR_CTAID.X ;  /* 0x00000000001c7919 */ /* 0x000e220000002500 */
[----:B------:R-:W3:Y:S01]  /*a810*/  LDC.64 R22, c[0x0][0x628] ;  /* 0x00018a00ff167b82 */ /* 0x000ee20000000a00 */
[----:B------:R-:W-:Y:S01]  /*a820*/  ULDC UR6, c[0x0][0x150] ;  /* 0x0000540000067ab9 */ /* 0x000fe20000000800 */
[----:B------:R-:W-:Y:S01]  /*a830*/  IMAD.MOV.U32 R20, RZ, RZ, R2 ;  /* 0x000000ffff147224 */ /* 0x000fe200078e0002 */
[----:B------:R-:W4:Y:S01]  /*a840*/  S2R R30, SR_CTAID.Y ;  /* 0x00000000001e7919 */ /* 0x000f220000002600 */
[----:B------:R-:W-:-:S04]  /*a850*/  IMAD.MOV.U32 R21, RZ, RZ, R3 ;  /* 0x000000ffff157224 */ /* 0x000fc800078e0003 */
[----:B------:R-:W1:Y:S08]  /*a860*/  LDC R31, c[0x0][0x144] ;  /* 0x00005100ff1f7b82 */ /* 0x000e700000000800 */
[----:B------:R-:W1:Y:S08]  /*a870*/  LDC R6, c[0x0][0x630] ;  /* 0x00018c00ff067b82 */ /* 0x000e700000000800 */
[----:B--2---:R-:W2:Y:S01]  /*a880*/  LDC.64 R26, c[0x0][0x620] ;  /* 0x00018800ff1a7b82 */ /* 0x004ea20000000a00 */
[----:B---3--:R-:W-:-:S04]  /*a890*/  ISETP.NE.U32.AND P0, PT, R22, RZ, PT ;  /* 0x000000ff1600720c */ /* 0x008fc80003f05070 */
[----:B------:R-:W-:Y:S02]  /*a8a0*/  ISETP.NE.AND.EX P0, PT, R23, RZ, PT, P0 ;  /* 0x000000ff1700720c */ /* 0x000fe40003f05300 */
[----:B0-----:R-:W-:-:S05]  /*a8b0*/  I2FP.F32.U32 R4, R28 ;  /* 0x0000001c00047245 */ /* 0x001fca0000201000 */
[----:B------:R-:W-:-:S04]  /*a8c0*/  FMUL R4, R4, UR6 ;  /* 0x0000000604047c20 */ /* 0x000fc80008400000 */
[----:B------:R0:W3:Y:S02]  /*a8d0*/  F2I.U32.TRUNC.NTZ R29, R4 ;  /* 0x00000004001d7305 */ /* 0x0000e4000020f000 */
[----:B-1--4-:R-:W-:Y:S05]  /*a8e0*/  @!P0 BRA `(.L_x_238) ;  /* 0x0000000000288947 */ /* 0x012fea0003800000 */
[----:B------:R-:W1:Y:S02]  /*a8f0*/  LDC R5, c[0x0][0x634] ;  /* 0x00018d00ff057b82 */ /* 0x000e640000000800 */
[----:B-1----:R-:W-:-:S05]  /*a900*/  IADD3 R21, P0, R2, R5, RZ ;  /* 0x0000000502157210 */ /* 0x002fca0007f1e0ff */
[----:B------:R-:W-:-:S04]  /*a910*/  IMAD.X R25, RZ, RZ, R3, P0 ;  /* 0x000000ffff197224 */ /* 0x000fc800000e0603 */
[----:B0-----:R-:W-:-:S04]  /*a920*/  IMAD.WIDE.U32 R4, R25, R22, RZ ;  /* 0x0000001619047225 */ /* 0x001fc800078e00ff */
[----:B------:R-:W-:-:S04]  /*a930*/  IMAD.WIDE.U32 R18, P0, R21, R23, R4 ;  /* 0x0000001715127225 */ /* 0x000fc80007800004 */
[----:B------:R-:W-:-:S04]  /*a940*/  IMAD.WIDE.U32 R4, R21, R22, RZ ;  /* 0x0000001615047225 */ /* 0x000fc800078e00ff */
[----:B------:R-:W-:Y:S01]  /*a950*/  IMAD.X R21, RZ, RZ, RZ, P0 ;  /* 0x000000ffff157224 */ /* 0x000fe200000e06ff */
[----:B------:R-:W-:Y:S01]  /*a960*/  IADD3 RZ, P0, R5, R18, RZ ;  /* 0x0000001205ff7210 */ /* 0x000fe20007f1e0ff */
[----:B------:R-:W-:-:S04]  /*a970*/  IMAD.MOV.U32 R20, RZ, RZ, R19 ;  /* 0x000000ffff147224 */ /* 0x000fc800078e0013 */
[----:B------:R-:W-:-:S08]  /*a980*/  IMAD.WIDE.U32.X R20, R25, R23, R20, P0 ;  /* 0x0000001719147225 */ /* 0x000fd000000e0414 */
.L_x_238:
[-CC-:B------:R-:W-:Y:S01]  /*a990*/  SHF.R.U64 R24, R20, R6.reuse, R21.reuse ;  /* 0x0000000614187219 */ /* 0x180fe20000001215 */
[----:B------:R-:W1:Y:S01]  /*a9a0*/  LDC.64 R34, c[0x0][0x640] ;  /* 0x00019000ff227b82 */ /* 0x000e620000000a00 */
[----:B0-----:R-:W-:Y:S01]  /*a9b0*/  SHF.R.U32.HI R4, RZ, R6, R21 ;  /* 0x00000006ff047219 */ /* 0x001fe20000011615 */
[----:B---3--:R-:W-:Y:S01]  /*a9c0*/  IMAD.MOV R29, RZ, RZ, -R29 ;  /* 0x000000ffff1d7224 */ /* 0x008fe200078e0a1d */
[----:B------:R-:W-:Y:S01]  /*a9d0*/  IADD3 R19, P0, RZ, -R24, RZ ;  /* 0x80000018ff137210 */ /* 0x000fe20007f1e0ff */
[----:B------:R-:W-:Y:S01]  /*a9e0*/  ULDC UR6, c[0x0][0x154] ;  /* 0x0000550000067ab9 */ /* 0x000fe20000000800 */
[----:B------:R-:W-:Y:S02]  /*a9f0*/  IMAD.MOV.U32 R21, RZ, RZ, 0x1 ;  /* 0x00000001ff157424 */ /* 0x000fe400078e00ff */
[----:B------:R-:W-:Y:S01]  /*aa00*/  IMAD R29, R31, R29, R28 ;  /* 0x0000001d1f1d7224 */ /* 0x000fe200078e021c */
[----:B------:R-:W0:Y:S01]  /*aa10*/  LDC R18, c[0x0][0x618] ;  /* 0x00018600ff127b82 */ /* 0x000e220000000800 */
[----:B------:R-:W-:-:S04]  /*aa20*/  IMAD.X R5, RZ, RZ, ~R4, P0 ;  /* 0x000000ffff057224 */ /* 0x000fc800000e0e04 */
[-C--:B--2---:R-:W-:Y:S02]  /*aa30*/  IMAD R6, R5, R26.reuse, RZ ;  /* 0x0000001a05067224 */ /* 0x084fe400078e02ff */
[C---:B------:R-:W-:Y:S01]  /*aa40*/  IMAD.WIDE.U32 R4, R19.reuse, R26, R2 ;  /* 0x0000001a13047225 */ /* 0x040fe200078e0002 */
[----:B------:R-:W2:Y:S03]  /*aa50*/  LDC R20, c[0x0][0x608] ;  /* 0x00018200ff147b82 */ /* 0x000ea60000000800 */
[----:B------:R-:W-:Y:S01]  /*aa60*/  IMAD R19, R19, R27, R6 ;  /* 0x0000001b13137224 */ /* 0x000fe200078e0206 */
[----:B------:R-:W-:-:S03]  /*aa70*/  I2FP.F32.U32 R6, R30 ;  /* 0x0000001e00067245 */ /* 0x000fc60000201000 */
[----:B------:R-:W-:Y:S01]  /*aa80*/  IMAD.IADD R5, R5, 0x1, R19 ;  /* 0x0000000105057824 */ /* 0x000fe200078e0213 */
[----:B------:R-:W3:Y:S01]  /*aa90*/  LDC R32, c[0x0][0x658] ;  /* 0x00019600ff207b82 */ /* 0x000ee20000000800 */
[----:B-1----:R-:W-:Y:S01]  /*aaa0*/  ISETP.NE.U32.AND P0, PT, R34, RZ, PT ;  /* 0x000000ff2200720c */ /* 0x002fe20003f05070 */
[----:B------:R-:W-:-:S03]  /*aab0*/  IMAD.MOV.U32 R19, RZ, RZ, -0x1 ;  /* 0xffffffffff137424 */ /* 0x000fc600078e00ff */
[----:B------:R-:W-:-:S03]  /*aac0*/  ISETP.NE.AND.EX P0, PT, R35, RZ, PT, P0 ;  /* 0x000000ff2300720c */ /* 0x000fc60003f05300 */
[----:B------:R-:W1:Y:S01]  /*aad0*/  LDC R27, c[0x0][0x148] ;  /* 0x00005200ff1b7b82 */ /* 0x000e620000000800 */
[-CC-:B0-----:R-:W-:Y:S02]  /*aae0*/  SHF.R.U64 R22, R4, R18.reuse, R5.reuse ;  /* 0x0000001204167219 */ /* 0x181fe40000001205 */
[----:B------:R-:W-:Y:S01]  /*aaf0*/  SHF.R.U32.HI R5, RZ, R18, R5 ;  /* 0x00000012ff057219 */ /* 0x000fe20000011605 */
[----:B------:R-:W-:-:S04]  /*ab00*/  FMUL R18, R6, UR6 ;  /* 0x0000000606127c20 */ /* 0x000fc80008400000 */
[----:B------:R-:W0:Y:S01]  /*ab10*/  LDC R28, c[0x0][0x600] ;  /* 0x00018000ff1c7b82 */ /* 0x000e220000000800 */
[----:B------:R4:W0:Y:S01]  /*ab20*/  F2I.U32.TRUNC.NTZ R25, R18 ;  /* 0x0000001200197305 */ /* 0x000822000020f000 */
[-CC-:B--2---:R-:W-:Y:S02]  /*ab30*/  SHF.R.U64 R6, R22, R20.reuse, R5.reuse ;  /* 0x0000001416067219 */ /* 0x184fe40000001205 */
[----:B------:R-:W-:-:S04]  /*ab40*/  SHF.R.U32.HI R5, RZ, R20, R5 ;  /* 0x00000014ff057219 */ /* 0x000fc80000011605 */
[----:B------:R-:W2:Y:S01]  /*ab50*/  LDC R33, c[0x0][0x648] ;  /* 0x00019200ff217b82 */ /* 0x000ea20000000800 */
[-CC-:B---3--:R-:W-:Y:S02]  /*ab60*/  SHF.R.U64 R26, R6, R32.reuse, R5.reuse ;  /* 0x00000020061a7219 */ /* 0x188fe40000001205 */
[-C--:B------:R-:W-:Y:S02]  /*ab70*/  SHF.L.U32 R19, R19, R32.reuse, RZ ;  /* 0x0000002013137219 */ /* 0x080fe400000006ff */
[-C--:B------:R-:W-:Y:S01]  /*ab80*/  SHF.R.U32.HI R5, RZ, R32.reuse, R5 ;  /* 0x00000020ff057219 */ /* 0x080fe20000011605 */
[----:B------:R-:W-:Y:S01]  /*ab90*/  IMAD.MOV.U32 R4, RZ, RZ, R26 ;  /* 0x000000ffff047224 */ /* 0x000fe200078e001a */
[----:B------:R-:W-:Y:S01]  /*aba0*/  SHF.L.U32 R32, R21, R32, RZ ;  /* 0x0000002015207219 */ /* 0x000fe200000006ff */
[----:B------:R-:W3:Y:S01]  /*abb0*/  LDC R36, c[0x0][0x638] ;  /* 0x00018e00ff247b82 */ /* 0x000ee20000000800 */
[----:B------:R-:W-:-:S07]  /*abc0*/  LOP3.LUT R31, RZ, R19, RZ, 0x33, !PT ;  /* 0x00000013ff1f7212 */ /* 0x000fce00078e33ff */
[----:B------:R-:W0:Y:S01]  /*abd0*/  LDC R37, c[0x0][0x610] ;  /* 0x00018400ff257b82 */ /* 0x000e220000000800 */
[----:B----4-:R-:W-:Y:S05]  /*abe0*/  @!P0 BRA `(.L_x_239) ;  /* 0x0000000000288947 */ /* 0x010fea0003800000 */
[----:B------:R-:W4:Y:S02]  /*abf0*/  LDC R21, c[0x0][0x64c] ;  /* 0x00019300ff157b82 */ /* 0x000f240000000800 */
[----:B----4-:R-:W-:-:S05]  /*ac00*/  IADD3 R21, P0, R26, R21, RZ ;  /* 0x000000151a157210 */ /* 0x010fca0007f1e0ff */
        /* <DEDUP_REMOVED lines=8> */
.L_x_239:
[----:B--2---:R-:W-:Y:S01]  /*ac90*/  SHF.R.U64 R4, R4, R33, R5 ;  /* 0x0000002104047219 */ /* 0x004fe20000001205 */
[----:B0-----:R-:W-:Y:S01]  /*aca0*/  VIADD R21, R28, 0xffffffff ;  /* 0xffffffff1c157836 */ /* 0x001fe20000000000 */
[----:B------:R-:W-:Y:S01]  /*acb0*/  LOP3.LUT R19, R6, R31, RZ, 0xc0, !PT ;  /* 0x0000001f06137212 */ /* 0x000fe200078ec0ff */
[----:B------:R-:W-:Y:S02]  /*acc0*/  IMAD.MOV R25, RZ, RZ, -R25 ;  /* 0x000000ffff197224 */ /* 0x000fe400078e0a19 */
[----:B------:R-:W-:Y:S02]  /*acd0*/  IMAD.MOV R5, RZ, RZ, -R4 ;  /* 0x000000ffff057224 */ /* 0x000fe400078e0a04 */
[----:B------:R-:W-:Y:S01]  /*ace0*/  IMAD R6, R32, R4, R19 ;  /* 0x0000000420067224 */ /* 0x000fe200078e0213 */
[----:B------:R-:W-:Y:S01]  /*acf0*/  LOP3.LUT R19, R22, R21, RZ, 0xc0, !PT ;  /* 0x0000001516137212 */ /* 0x000fe200078ec0ff */
[----:B-1----:R-:W-:Y:S02]  /*ad00*/  @P2 IMAD R29, R27, R25, R30 ;  /* 0x000000191b1d2224 */ /* 0x002fe400078e021e */
[----:B---3--:R-:W-:-:S02]  /*ad10*/  IMAD R4, R5, R36, R26 ;  /* 0x0000002405047224 */ /* 0x008fc400078e021a */
[----:B------:R-:W-:Y:S02]  /*ad20*/  IMAD R6, R6, R37, R29 ;  /* 0x0000002506067224 */ /* 0x000fe400078e021d */
[----:B------:R-:W-:Y:S02]  /*ad30*/  IMAD R19, R4, R28, R19 ;  /* 0x0000001c04137224 */ /* 0x000fe400078e0213 */
[----:B------:R-:W-:Y:S02]  /*ad40*/  IMAD.MOV.U32 R18, RZ, RZ, 0x1 ;  /* 0x00000001ff127424 */ /* 0x000fe400078e00ff */
[----:B------:R-:W-:Y:S01]  /*ad50*/  IMAD.MOV.U32 R4, RZ, RZ, R24 ;  /* 0x000000ffff047224 */ /* 0x000fe200078e0018 */
[----:B------:R-:W-:Y:S02]  /*ad60*/  SEL R5, R19, R6, !P2 ;  /* 0x0000000613057207 */ /* 0x000fe40005000000 */
[----:B------:R-:W-:-:S07]  /*ad70*/  SEL R6, R6, R19, !P2 ;  /* 0x0000001306067207 */ /* 0x000fce0005000000 */
.L_x_237:
[----:B------:R-:W-:Y:S02]  /*ad80*/  LOP3.LUT P0, RZ, R18, 0xff, RZ, 0xc0, !PT ;  /* 0x000000ff12ff7812 */ /* 0x000fe4000780c0ff */
[----:B------:R-:W-:-:S11]  /*ad90*/  LOP3.LUT R16, R16, 0x1, RZ, 0x3c, !PT ;  /* 0x0000000110107812 */ /* 0x000fd600078e3cff */
[----:B------:R-:W-:Y:S05]  /*ada0*/  @P0 BRA `(.L_x_240) ;  /* 0xffffff68007c0947 */ /* 0x000fea000383ffff */
[----:B------:R-:W-:Y:S05]  /*adb0*/  EXIT ;  /* 0x000000000000794d */ /* 0x000fea0003800000 */
.L_x_18:
[----:B------:R-:W-:-:S08]  /*adc0*/  ISETP.NE.AND P0, PT, R18, RZ, PT ;  /* 0x000000ff1200720c */ /* 0x000fd00003f05270 */
[----:B--23-5:R-:W0:-:S00]  /*add0*/  USETMAXREG.DEALLOC.CTAPOOL 0x28 ;  /* 0x00000028000079c8 */ /* 0x02ce0000080e0500 */
[----:B------:R-:W-:Y:S05]  /*ade0*/  @P0 EXIT ;  /* 0x000000000000094d */ /* 0x000fea0003800000 */
[----:B0-----:R-:W-:Y:S01]  /*adf0*/  LOP3.LUT P0, RZ, R20, 0xff, RZ, 0xc0, !PT ;  /* 0x000000ff14ff7812 */ /* 0x001fe2000780c0ff */
[----:B------:R-:W-:Y:S02]  /*ae00*/  IMAD.MOV.U32 R12, RZ, RZ, 0x1 ;  /* 0x00000001ff0c7424 */ /* 0x000fe400078e00ff */
[----:B------:R-:W-:-:S10]  /*ae10*/  IMAD.MOV.U32 R13, RZ, RZ, RZ ;  /* 0x000000ffff0d7224 */ /* 0x000fd400078e00ff */
[----:B------:R-:W-:Y:S05]  /*ae20*/  @!P0 BRA `(.L_x_241) ;  /* 0x0000000c00208947 */ /* 0x000fea0003800000 */
[----:B------:R-:W0:Y:S01]  /*ae30*/  S2R R16, SR_CgaCtaId ;  /* 0x0000000000107919 */ /* 0x000e220000008800 */
[----:B------:R-:W-:Y:S01]  /*ae40*/  LOP3.LUT P0, RZ, R15, 0x1f, RZ, 0xc0, !PT ;  /* 0x0000001f0fff7812 */ /* 0x000fe2000780c0ff */
[----:B------:R-:W-:Y:S01]  /*ae50*/  ULDC UR5, c[0x0][0x658] ;  /* 0x0001960000057ab9 */ /* 0x000fe20000000800 */
[----:B------:R-:W-:Y:S01]  /*ae60*/  UMOV UR6, 0xffffffff ;  /* 0xffffffff00067882 */ /* 0x000fe20000000000 */
[----:B------:R-:W-:Y:S01]  /*ae70*/  BSSY B0, `(.L_x_241) ;  /* 0x00000c3000007945 */ /* 0x000fe20003800000 */
[C---:B------:R-:W-:Y:S01]  /*ae80*/  ISETP.NE.AND P3, PT, R14.reuse, RZ, PT ;  /* 0x000000ff0e00720c */ /* 0x040fe20003f65270 */
[----:B------:R-:W-:Y:S01]  /*ae90*/  USHF.L.U32 UR6, UR6, UR5, URZ ;  /* 0x0000000506067299 */ /* 0x000fe2000800063f */
[----:B------:R-:W-:Y:S01]  /*aea0*/  ISETP.NE.OR P0, PT, R14, RZ, !P0 ;  /* 0x000000ff0e00720c */ /* 0x000fe20004705670 */
[----:B------:R-:W-:Y:S01]  /*aeb0*/  IMAD.MOV.U32 R15, RZ, RZ, 0x1 ;  /* 0x00000001ff0f7424 */ /* 0x000fe200078e00ff */
[----:B------:R-:W-:Y:S01]  /*aec0*/  LOP3.LUT R14, R7, 0x2, RZ, 0xfc, !PT ;  /* 0x00000002070e7812 */ /* 0x000fe200078efcff */
[----:B------:R-:W-:Y:S01]  /*aed0*/  IMAD.MOV.U32 R12, RZ, RZ, 0x1 ;  /* 0x00000001ff0c7424 */ /* 0x000fe200078e00ff */
[----:B------:R-:W-:Y:S01]  /*aee0*/  ULDC UR4, c[0x0][0x600] ;  /* 0x0001800000047ab9 */ /* 0x000fe20000000800 */
[----:B------:R-:W-:Y:S01]  /*aef0*/  IMAD.MOV.U32 R13, RZ, RZ, RZ ;  /* 0x000000ffff0d7224 */ /* 0x000fe200078e00ff */
[----:B------:R-:W-:Y:S01]  /*af00*/  UMOV UR7, 0x1 ;  /* 0x0000000100077882 */ /* 0x000fe20000000000 */
[----:B------:R-:W-:-:S02]  /*af10*/  UIADD3 UR22, UR13, 0x1, URZ ;  /* 0x000000010d167890 */ /* 0x000fc4000fffe03f */
[----:B------:R-:W-:Y:S02]  /*af20*/  UIADD3 UR16, UR4, -0x1, URZ ;  /* 0xffffffff04107890 */ /* 0x000fe4000fffe03f */
[----:B------:R-:W-:Y:S02]  /*af30*/  USHF.L.U32 UR18, UR7, UR5, URZ ;  /* 0x0000000507127299 */ /* 0x000fe4000800063f */
[----:B------:R-:W-:Y:S01]  /*af40*/  ULOP3.LUT UR17, URZ, UR6, URZ, 0x33, !UPT ;  /* 0x000000063f117292 */ /* 0x000fe2000f8e333f */
[----:B------:R-:W-:Y:S01]  /*af50*/  ULDC.64 UR20, c[0x0][0x198] ;  /* 0x0000660000147ab9 */ /* 0x000fe20000000a00 */
[----:B0-----:R-:W-:-:S10]  /*af60*/  LOP3.LUT R16, R16, 0x1, RZ, 0xc0, !PT ;  /* 0x0000000110107812 */ /* 0x001fd400078ec0ff */
.L_x_253:
[----:B------:R-:W-:-:S03]  /*af70*/  UMOV UR4, 0xffffffff ;  /* 0xffffffff00047882 */ /* 0x000fc60000000000 */
[----:B------:R-:W-:Y:S05]  /*af80*/  BRA.DIV UR4, `(.L_x_242) ;  /* 0x0000001604507947 */ /* 0x000fea000b800000 */
[----:B------:R-:W-:-:S13]  /*af90*/  ELECT P1, URZ, PT ;  /* 0x00000000003f782f */ /* 0x000fda0003820000 */
.L_x_276:
[----:B------:R-:W0:Y:S01]  /*afa0*/  LDC R10, c[0x0][0x28c] ;  /* 0x0000a300ff0a7b82 */ /* 0x000e220000000800 */
[----:B------:R-:W-:Y:S01]  /*afb0*/  BSSY B1, `(.L_x_243) ;  /* 0x000003a000017945 */ /* 0x000fe20003800000 */
[----:B0-----:R-:W-:-:S13]  /*afc0*/  ISETP.LT.OR P1, PT, R10, 0x1, !P1 ;  /* 0x000000010a00780c */ /* 0x001fda0004f21670 */
[----:B------:R-:W-:Y:S05]  /*afd0*/  @P1 BRA `(.L_x_244) ;  /* 0x0000000000dc1947 */ /* 0x000fea0003800000 */
[----:B------:R-:W-:Y:S02]  /*afe0*/  IMAD R10, R5, 0x2, R16 ;  /* 0x00000002050a7824 */ /* 0x000fe400078e0210 */
[----:B------:R-:W-:Y:S02]  /*aff0*/  IMAD.SHL.U32 R18, R6, 0x40, RZ ;  /* 0x0000004006127824 */ /* 0x000fe400078e00ff */
[----:B------:R-:W-:Y:S02]  /*b000*/  IMAD.MOV.U32 R21, RZ, RZ, RZ ;  /* 0x000000ffff157224 */ /* 0x000fe400078e00ff */
[----:B------:R-:W-:Y:S02]  /*b010*/  IMAD.U32 R22, RZ, RZ, UR22 ;  /* 0x00000016ff167e24 */ /* 0x000fe4000f8e00ff */
[----:B------:R-:W-:Y:S02]  /*b020*/  IMAD.MOV.U32 R5, RZ, RZ, R12 ;  /* 0x000000ffff057224 */ /* 0x000fe400078e000c */
[----:B------:R-:W-:-:S02]  /*b030*/  IMAD.MOV.U32 R11, RZ, RZ, R13 ;  /* 0x000000ffff0b7224 */ /* 0x000fc400078e000d */
[----:B------:R-:W-:-:S07]  /*b040*/  IMAD R17, R10, 0x60, RZ ;  /* 0x000000600a117824 */ /* 0x000fce00078e02ff */
.L_x_248:
[----:B------:R-:W0:Y:S01]  /*b050*/  S2R R19, SR_CgaCtaId ;  /* 0x0000000000137919 */ /* 0x000e220000008800 */
[----:B------:R-:W-:Y:S01]  /*b060*/  MOV R6, 0x400 ;  /* 0x0000040000067802 */ /* 0x000fe20000000f00 */
[----:B------:R-:W1:Y:S03]  /*b070*/  @!P3 LDC R10, c[0x0][0x500] ;  /* 0x00014000ff0abb82 */ /* 0x000e660000000800 */
[----:B0-----:R-:W-:Y:S02]  /*b080*/  LEA R20, R19, R6, 0x18 ;  /* 0x0000000613147211 */ /* 0x001fe400078ec0ff */
[----:B------:R-:W-:-:S03]  /*b090*/  SHF.L.U32 R6, R5, 0x1f, RZ ;  /* 0x0000001f05067819 */ /* 0x000fc600000006ff */
[----:B------:R-:W-:-:S04]  /*b0a0*/  IMAD R19, R11, 0x8, R20 ;  /* 0x000000080b137824 */ /* 0x000fc800078e0214 */
[----:B------:R-:W0:Y:S02]  /*b0b0*/  SYNCS.PHASECHK.TRANS64.TRYWAIT P1, [R19+URZ+0x70], R6 ;  /* 0x00007006130075a7 */ /* 0x000e24000802017f */
[----:B01----:R-:W-:Y:S05]  /*b0c0*/  @!P1 BRA `(.L_x_245) ;  /* 0x0000001400209947 */ /* 0x003fea0003800000 */
.L_x_277:
[----:B0-----:R-:W-:Y:S01]  /*b0d0*/  PRMT R6, R14, 0x9910, RZ ;  /* 0x000099100e067816 */ /* 0x001fe200000000ff */
[----:B------:R0:W-:Y:S03]  /*b0e0*/  @!P3 SYNCS.ARRIVE.TRANS64 RZ, [R19+URZ], R10 ;  /* 0x0000000a13ffb9a7 */ /* 0x0001e6000800003f */
[----:B------:R-:W-:-:S13]  /*b0f0*/  ISETP.NE.AND P1, PT, R6, 0x2, PT ;  /* 0x000000020600780c */ /* 0x000fda0003f25270 */
[----:B0-----:R-:W-:Y:S05]  /*b100*/  @P1 BRA `(.L_x_246) ;  /* 0x0000000000041947 */ /* 0x001fea0003800000 */
[----:B------:R-:W-:Y:S01]  /*b110*/  BPT.TRAP 0x1 ;  /* 0x000000040000795c */ /* 0x000fe20000300000 */
.L_x_246:
[----:B------:R-:W-:Y:S05]  /*b120*/  @P0 BRA `(.L_x_247) ;  /* 0x0000000000040947 */ /* 0x000fea0003800000 */
[----:B------:R-:W-:Y:S01]  /*b130*/  BPT.TRAP 0x1 ;  /* 0x000000040000795c */ /* 0x000fe20000300000 */
.L_x_247:
[----:B------:R-:W-:Y:S01]  /*b140*/  IMAD R6, R11, 0x2, R16 ;  /* 0x000000020b067824 */ /* 0x000fe200078e0210 */
[----:B------:R-:W-:Y:S01]  /*b150*/  R2UR UR9, R19 ;  /* 0x00000000130972ca */ /* 0x000fe200000e0000 */
[C-C-:B------:R-:W-:Y:S01]  /*b160*/  IMAD R10, R11.reuse, 0x1000, R20.reuse ;  /* 0x000010000b0a7824 */ /* 0x140fe200078e0214 */
[----:B------:R-:W-:Y:S01]  /*b170*/  UIADD3 UR4, UP0, UR20, 0xf0, URZ ;  /* 0x000000f014047890 */ /* 0x000fe2000ff1e03f */
[----:B------:R-:W-:Y:S01]  /*b180*/  IMAD R6, R6, 0x1800, R20 ;  /* 0x0000180006067824 */ /* 0x000fe200078e0214 */
[----:B------:R-:W-:Y:S01]  /*b190*/  R2UR UR11, R18 ;  /* 0x00000000120b72ca */ /* 0x000fe200000e0000 */
[----:B------:R-:W-:Y:S01]  /*b1a0*/  VIADD R22, R22, 0xffffffff ;  /* 0xffffffff16167836 */ /* 0x000fe20000000000 */
[----:B------:R-:W-:Y:S01]  /*b1b0*/  R2UR UR5, R10 ;  /* 0x000000000a0572ca */ /* 0x000fe200000e0000 */
[----:B------:R-:W-:Y:S01]  /*b1c0*/  UIADD3 UR24, UP1, UR20, 0x1f0, URZ ;  /* 0x000001f014187890 */ /* 0x000fe2000ff3e03f */
[----:B------:R-:W-:Y:S01]  /*b1d0*/  R2UR UR8, R6 ;  /* 0x00000000060872ca */ /* 0x000fe200000e0000 */
[----:B------:R-:W-:Y:S01]  /*b1e0*/  VIADD R11, R11, 0x1 ;  /* 0x000000010b0b7836 */ /* 0x000fe20000000000 */
[----:B------:R-:W-:Y:S01]  /*b1f0*/  R2UR UR10, R21 ;  /* 0x00000000150a72ca */ /* 0x000fe200000e0000 */
[----:B------:R-:W-:Y:S01]  /*b200*/  UIADD3.X UR25, URZ, UR21, URZ, UP1, !UPT ;  /* 0x000000153f197290 */ /* 0x000fe20008ffe43f */
[----:B------:R-:W-:Y:S01]  /*b210*/  R2UR UR12, R4 ;  /* 0x00000000040c72ca */ /* 0x000fe200000e0000 */
[----:B------:R-:W-:Y:S01]  /*b220*/  UMOV UR6, 0x0 ;  /* 0x0000000000067882 */ /* 0x000fe20000000000 */
[----:B------:R-:W-:Y:S01]  /*b230*/  R2UR UR19, R17 ;  /* 0x00000000111372ca */ /* 0x000fe200000e0000 */
[----:B------:R-:W-:Y:S01]  /*b240*/  UMOV UR7, 0x10000000 ;  /* 0x1000000000077882 */ /* 0x000fe20000000000 */
[----:B------:R-:W-:Y:S01]  /*b250*/  ISETP.GT.AND P4, PT, R22, 0x1, PT ;  /* 0x000000011600780c */ /* 0x000fe20003f84270 */
[----:B------:R-:W-:Y:S01]  /*b260*/  UMOV UR23, 0x30000 ;  /* 0x0003000000177882 */ /* 0x000fe20000000000 */
[----:B------:R-:W-:Y:S01]  /*b270*/  ISETP.NE.AND P1, PT, R11, 0xe, PT ;  /* 0x0000000e0b00780c */ /* 0x000fe20003f25270 */
[----:B------:R-:W-:Y:S01]  /*b280*/  UIADD3 UR14, UR5, 0x200, URZ ;  /* 0x00000200050e7890 */ /* 0x000fe2000fffe03f */
[----:B------:R-:W-:Y:S01]  /*b290*/  VIADD R21, R21, 0x40 ;  /* 0x0000004015157836 */ /* 0x000fe20000000000 */
[----:B------:R-:W-:Y:S01]  /*b2a0*/  UIADD3.X UR5, URZ, UR21, URZ, UP0, !UPT ;  /* 0x000000153f057290 */ /* 0x000fe200087fe43f */
[----:B------:R-:W-:Y:S01]  /*b2b0*/  SEL R6, RZ, 0x1, P1 ;  /* 0x00000001ff067807 */ /* 0x000fe20000800000 */
[----:B------:R-:W-:Y:S01]  /*b2c0*/  UIADD3 UR15, UR8, 0xe200, URZ ;  /* 0x0000e200080f7890 */ /* 0x000fe2000fffe03f */
[----:B------:R-:W-:-:S02]  /*b2d0*/  SEL R11, R11, RZ, P1 ;  /* 0x000000ff0b0b7207 */ /* 0x000fc40000800000 */
[----:B------:R-:W-:Y:S01]  /*b2e0*/  UMOV UR8, UR14 ;  /* 0x0000000e00087c82 */ /* 0x000fe20008000000 */
[----:B------:R-:W-:-:S03]  /*b2f0*/  LOP3.LUT R5, R5, R6, RZ, 0x3c, !PT ;  /* 0x0000000605057212 */ /* 0x000fc600078e3cff */
[----:B------:R0:W-:Y:S02]  /*b300*/  UTMALDG.3D [UR8], [UR4], desc[UR6] ;  /* 0x00000608040075b4 */ /* 0x0001e40008011000 */
[----:B0-----:R-:W-:Y:S01]  /*b310*/  UMOV UR8, UR15 ;  /* 0x0000000f00087c82 */ /* 0x001fe20008000000 */
[----:B------:R-:W-:Y:S02]  /*b320*/  UMOV UR11, UR19 ;  /* 0x00000013000b7c82 */ /* 0x000fe40008000000 */
[----:B------:R0:W-:Y:S02]  /*b330*/  UTMALDG.3D.MULTICAST [UR8], [UR24], UR23, desc[UR6] ;  /* 0x00000608180073b4 */ /* 0x0001e40008011817 */
[----:B0-----:R-:W-:Y:S05]  /*b340*/  @P4 BRA `(.L_x_248) ;  /* 0xfffffffc00404947 */ /* 0x001fea000383ffff */
.L_x_244:
[----:B------:R-:W-:Y:S05]  /*b350*/  BSYNC B1 ;  /* 0x0000000000017941 */ /* 0x000fea0003800000 */
.L_x_243:
[----:B------:R-:W-:Y:S01]  /*b360*/  LOP3.LUT P5, RZ, R15, 0xff, RZ, 0xc0, !PT ;  /* 0x000000ff0fff7812 */ /* 0x000fe200078ac0ff */
[----:B------:R-:W-:Y:S01]  /*b370*/  VIADD R6, R13, UR13 ;  /* 0x0000000d0d067c36 */ /* 0x000fe20008000000 */
[----:B------:R-:W-:Y:S01]  /*b380*/  ULDC.64 UR4, c[0x0][0x650] ;  /* 0x0001940000047ab9 */ /* 0x000fe20000000a00 */
[----:B------:R-:W-:Y:S01]  /*b390*/  IMAD.U32 R11, RZ, RZ, UR13 ;  /* 0x0000000dff0b7e24 */ /* 0x000fe2000f8e00ff */
[----:B------:R-:W-:Y:S01]  /*b3a0*/  UISETP.GE.U32.AND UP0, UPT, UR13, 0xe, UPT ;  /* 0x0000000e0d00788c */ /* 0x000fe2000bf06070 */
[----:B------:R-:W-:Y:S01]  /*b3b0*/  BSSY B1, `(.L_x_249) ;  /* 0x000006c000017945 */ /* 0x000fe20003800000 */
[----:B------:R-:W-:Y:S02]  /*b3c0*/  SHF.R.U32.HI R4, RZ, 0x1, R6 ;  /* 0x00000001ff047819 */ /* 0x000fe40000011606 */
[----:B------:R-:W-:Y:S02]  /*b3d0*/  ISETP.GT.U32.AND P1, PT, R6, 0xd, PT ;  /* 0x0000000d0600780c */ /* 0x000fe40003f24070 */
[----:B------:R-:W-:-:S02]  /*b3e0*/  PLOP3.LUT P4, PT, PT, PT, UP0, 0x80, 0x0 ;  /* 0x000000000000781c */ /* 0x000fc40003f8f008 */
[----:B------:R-:W-:Y:S01]  /*b3f0*/  ISETP.LT.U32.AND P1, PT, R11, 0xe, P1 ;  /* 0x0000000e0b00780c */ /* 0x000fe20000f21070 */
[----:B------:R-:W0:Y:S01]  /*b400*/  @P5 S2R R10, SR_CgaCtaId ;  /* 0x00000000000a5919 */ /* 0x000e220000008800 */
[----:B------:R-:W-:Y:S02]  /*b410*/  @P5 MOV R5, 0x400 ;  /* 0x0000040000055802 */ /* 0x000fe40000000f00 */
[----:B------:R-:W-:Y:S02]  /*b420*/  PRMT R15, RZ, 0x7610, R15 ;  /* 0x00007610ff0f7816 */ /* 0x000fe4000000000f */
[----:B0-----:R-:W-:Y:S01]  /*b430*/  @P5 LEA R10, R10, R5, 0x18 ;  /* 0x000000050a0a5211 */ /* 0x001fe200078ec0ff */
[----:B------:R-:W-:-:S03]  /*b440*/  IMAD.WIDE.U32 R4, R4, -0x6db6db6d, RZ ;  /* 0x9249249304047825 */ /* 0x000fc600078e00ff */
[----:B------:R0:W-:Y:S01]  /*b450*/  @P5 SYNCS.ARRIVE.TRANS64.A1T0 RZ, [R10+URZ+0x118], RZ ;  /* 0x000118ff0aff59a7 */ /* 0x0001e2000810003f */
[----:B------:R-:W-:Y:S01]  /*b460*/  IADD3 R2, P5, R2, R8, RZ ;  /* 0x0000000802027210 */ /* 0x000fe20007fbe0ff */
[----:B------:R-:W-:Y:S01]  /*b470*/  IMAD.MOV.U32 R4, RZ, RZ, -0x1 ;  /* 0xffffffffff047424 */ /* 0x000fe200078e00ff */
[----:B------:R-:W-:Y:S02]  /*b480*/  SHF.R.U32.HI R11, RZ, 0x2, R5 ;  /* 0x00000002ff0b7819 */ /* 0x000fe40000011605 */
[----:B------:R-:W-:Y:S01]  /*b490*/  SEL R5, RZ, 0x1, !P1 ;  /* 0x00000001ff057807 */ /* 0x000fe20004800000 */
[----:B------:R-:W-:Y:S01]  /*b4a0*/  IMAD.X R3, R3, 0x1, R0, P5 ;  /* 0x0000000103037824 */ /* 0x000fe200028e0600 */
[----:B------:R-:W-:Y:S01]  /*b4b0*/  ISETP.GE.U32.AND P1, PT, R2, UR4, PT ;  /* 0x0000000402007c0c */ /* 0x000fe2000bf26070 */
[----:B------:R-:W-:Y:S01]  /*b4c0*/  IMAD R13, R11, -0xe, R6 ;  /* 0xfffffff20b0d7824 */ /* 0x000fe200078e0206 */
[----:B------:R-:W-:Y:S01]  /*b4d0*/  LOP3.LUT R12, R12, R5, RZ, 0x3c, !PT ;  /* 0x000000050c0c7212 */ /* 0x000fe200078e3cff */
[----:B------:R-:W-:Y:S01]  /*b4e0*/  IMAD.MOV.U32 R6, RZ, RZ, -0x1 ;  /* 0xffffffffff067424 */ /* 0x000fe200078e00ff */
[----:B------:R-:W-:Y:S01]  /*b4f0*/  ISETP.GE.U32.AND.EX P1, PT, R3, UR5, PT, P1 ;  /* 0x0000000503007c0c */ /* 0x000fe2000bf26110 */
[----:B------:R-:W-:Y:S01]  /*b500*/  IMAD.MOV.U32 R5, RZ, RZ, -0x1 ;  /* 0xffffffffff057424 */ /* 0x000fe200078e00ff */
[----:B------:R-:W-:-:S02]  /*b510*/  @P4 LOP3.LUT R12, R12, 0x1, R11, 0x78, !PT ;  /* 0x000000010c0c4812 */ /* 0x000fc400078e780b */
[----:B0-----:R-:W-:-:S09]  /*b520*/  PRMT R10, RZ, 0x7610, R10 ;  /* 0x00007610ff0a7816 */ /* 0x001fd2000000000a */
[----:B------:R-:W-:Y:S05]  /*b530*/  @P1 BRA `(.L_x_250) ;  /* 0x00000004004c1947 */ /* 0x000fea0003800000 */
[----:B------:R-:W0:Y:S01]  /*b540*/  S2R R18, SR_CTAID.X ;  /* 0x0000000000127919 */ /* 0x000e220000002500 */
[----:B------:R-:W-:Y:S01]  /*b550*/  ULDC.64 UR4, c[0x0][0x628] ;  /* 0x00018a0000047ab9 */ /* 0x000fe20000000a00 */
[----:B------:R-:W1:Y:S01]  /*b560*/  LDC R19, c[0x0][0x144] ;  /* 0x00005100ff137b82 */ /* 0x000e620000000800 */
[----:B------:R-:W-:Y:S01]  /*b570*/  ISETP.NE.U32.AND P1, PT, RZ, UR4, PT ;  /* 0x00000004ff007c0c */ /* 0x000fe2000bf25070 */
[----:B------:R-:W2:Y:S01]  /*b580*/  S2R R6, SR_CTAID.Y ;  /* 0x0000000000067919 */ /* 0x000ea20000002600 */
[----:B------:R-:W-:Y:S01]  /*b590*/  ULDC UR7, c[0x0][0x630] ;  /* 0x00018c0000077ab9 */ /* 0x000fe20000000800 */
[----:B------:R-:W-:Y:S01]  /*b5a0*/  ULDC UR8, c[0x0][0x150] ;  /* 0x0000540000087ab9 */ /* 0x000fe20000000800 */
[----:B------:R-:W-:Y:S01]  /*b5b0*/  ISETP.NE.AND.EX P1, PT, RZ, UR5, PT, P1 ;  /* 0x00000005ff007c0c */ /* 0x000fe2000bf25310 */
[----:B------:R-:W-:Y:S02]  /*b5c0*/  IMAD.MOV.U32 R4, RZ, RZ, R2 ;  /* 0x000000ffff047224 */ /* 0x000fe400078e0002 */
[----:B------:R-:W-:Y:S01]  /*b5d0*/  IMAD.MOV.U32 R5, RZ, RZ, R3 ;  /* 0x000000ffff057224 */ /* 0x000fe200078e0003 */
[----:B0-----:R-:W-:-:S09]  /*b5e0*/  I2FP.F32.U32 R20, R18 ;  /* 0x0000001200147245 */ /* 0x001fd20000201000 */
[----:B------:R-:W-:Y:S05]  /*b5f0*/  @!P1 BRA `(.L_x_251) ;  /* 0x0000000000289947 */ /* 0x000fea0003800000 */
[----:B------:R-:W-:Y:S02]  /*b600*/  ULDC UR6, c[0x0][0x634] ;  /* 0x00018d0000067ab9 */ /* 0x000fe40000000800 */
[----:B------:R-:W-:-:S05]  /*b610*/  IADD3 R5, P1, R2, UR6, RZ ;  /* 0x0000000602057c10 */ /* 0x000fca000ff3e0ff */
[----:B------:R-:W-:-:S04]  /*b620*/  IMAD.X R17, RZ, RZ, R3, P1 ;  /* 0x000000ffff117224 */ /* 0x000fc800008e0603 */
[----:B------:R-:W-:-:S04]  /*b630*/  IMAD.WIDE.U32 R10, R17, UR4, RZ ;  /* 0x00000004110a7c25 */ /* 0x000fc8000f8e00ff */
[----:B------:R-:W-:-:S04]  /*b640*/  IMAD.WIDE.U32 R10, P1, R5, UR5, R10 ;  /* 0x00000005050a7c25 */ /* 0x000fc8000f82000a */
[----:B------:R-:W-:-:S04]  /*b650*/  IMAD.WIDE.U32 R4, R5, UR4, RZ ;  /* 0x0000000405047c25 */ /* 0x000fc8000f8e00ff */
[----:B------:R-:W-:Y:S01]  /*b660*/  IMAD.MOV.U32 R4, RZ, RZ, R11 ;  /* 0x000000ffff047224 */ /* 0x000fe200078e000b */
[----:B------:R-:W-:Y:S01]  /*b670*/  IADD3 RZ, P4, R5, R10, RZ ;  /* 0x0000000a05ff7210 */ /* 0x000fe20007f9e0ff */
[----:B------:R-:W-:-:S04]  /*b680*/  IMAD.X R5, RZ, RZ, RZ, P1 ;  /* 0x000000ffff057224 */ /* 0x000fc800008e06ff */
[----:B------:R-:W-:-:S08]  /*b690*/  IMAD.WIDE.U32.X R4, R17, UR5, R4, P4 ;  /* 0x0000000511047c25 */ /* 0x000fd0000a0e0404 */
.L_x_251:
[----:B------:R-:W-:Y:S01]  /*b6a0*/  FMUL R20, R20, UR8 ;  /* 0x0000000814147c20 */ /* 0x000fe20008400000 */
[--C-:B------:R-:W-:Y:S01]  /*b6b0*/  SHF.R.U64 R17, R4, UR7, R5.reuse ;  /* 0x0000000704117c19 */ /* 0x100fe20008001205 */
[----:B------:R-:W-:Y:S01]  /*b6c0*/  ULDC.64 UR4, c[0x0][0x620] ;  /* 0x0001880000047ab9 */ /* 0x000fe20000000a00 */
[----:B------:R-:W-:Y:S01]  /*b6d0*/  SHF.R.U32.HI R4, RZ, UR7, R5 ;  /* 0x00000007ff047c19 */ /* 0x000fe20008011605 */
[----:B------:R-:W-:Y:S01]  /*b6e0*/  ULDC.64 UR6, c[0x0][0x640] ;  /* 0x0001900000067ab9 */ /* 0x000fe20000000a00 */
[----:B------:R-:W-:Y:S01]  /*b6f0*/  IADD3 R5, P1, RZ, -R17, RZ ;  /* 0x80000011ff057210 */ /* 0x000fe20007f3e0ff */
[----:B------:R-:W0:Y:S01]  /*b700*/  F2I.U32.TRUNC.NTZ R20, R20 ;  /* 0x0000001400147305 */ /* 0x000e22000020f000 */
[----:B------:R-:W3:Y:S03]  /*b710*/  LDC R21, c[0x0][0x148] ;  /* 0x00005200ff157b82 */ /* 0x000ee60000000800 */
[----:B------:R-:W-:Y:S01]  /*b720*/  IMAD.X R4, RZ, RZ, ~R4, P1 ;  /* 0x000000ffff047224 */ /* 0x000fe200008e0e04 */
[----:B------:R-:W-:-:S03]  /*b730*/  ISETP.NE.U32.AND P1, PT, RZ, UR6, PT ;  /* 0x00000006ff007c0c */ /* 0x000fc6000bf25070 */
[----:B------:R-:W-:Y:S01]  /*b740*/  IMAD R4, R4, UR4, RZ ;  /* 0x0000000404047c24 */ /* 0x000fe2000f8e02ff */
[----:B------:R-:W-:-:S03]  /*b750*/  ISETP.NE.AND.EX P1, PT, RZ, UR7, PT, P1 ;  /* 0x00000007ff007c0c */ /* 0x000fc6000bf25310 */
[C---:B------:R-:W-:Y:S01]  /*b760*/  IMAD R11, R5.reuse, UR5, R4 ;  /* 0x00000005050b7c24 */ /* 0x040fe2000f8e0204 */
[----:B------:R-:W-:Y:S01]  /*b770*/  ULDC UR5, c[0x0][0x154] ;  /* 0x0000550000057ab9 */ /* 0x000fe20000000800 */
[----:B------:R-:W-:Y:S01]  /*b780*/  IMAD.WIDE.U32 R4, R5, UR4, R2 ;  /* 0x0000000405047c25 */ /* 0x000fe2000f8e0002 */
[----:B------:R-:W-:-:S03]  /*b790*/  ULDC UR4, c[0x0][0x618] ;  /* 0x0001860000047ab9 */ /* 0x000fc60000000800 */
[----:B0-----:R-:W-:Y:S02]  /*b7a0*/  IMAD.MOV R10, RZ, RZ, -R20 ;  /* 0x000000ffff0a7224 */ /* 0x001fe400078e0a14 */
[----:B------:R-:W-:Y:S02]  /*b7b0*/  IMAD.IADD R5, R5, 0x1, R11 ;  /* 0x0000000105057824 */ /* 0x000fe400078e020b */
[----:B-1----:R-:W-:Y:S01]  /*b7c0*/  IMAD R18, R19, R10, R18 ;  /* 0x0000000a13127224 */ /* 0x002fe200078e0212 */
[----:B--2---:R-:W-:Y:S02]  /*b7d0*/  I2FP.F32.U32 R10, R6 ;  /* 0x00000006000a7245 */ /* 0x004fe40000201000 */
[--C-:B------:R-:W-:Y:S02]  /*b7e0*/  SHF.R.U64 R19, R4, UR4, R5.reuse ;  /* 0x0000000404137c19 */ /* 0x100fe40008001205 */
[----:B------:R-:W-:Y:S01]  /*b7f0*/  SHF.R.U32.HI R4, RZ, UR4, R5 ;  /* 0x00000004ff047c19 */ /* 0x000fe20008011605 */
[----:B------:R-:W-:Y:S01]  /*b800*/  FMUL R10, R10, UR5 ;  /* 0x000000050a0a7c20 */ /* 0x000fe20008400000 */
[----:B------:R-:W-:-:S02]  /*b810*/  ULDC UR4, c[0x0][0x608] ;  /* 0x0001820000047ab9 */ /* 0x000fc40000000800 */
[--C-:B------:R-:W-:Y:S01]  /*b820*/  SHF.R.U64 R22, R19, UR4, R4.reuse ;  /* 0x0000000413167c19 */ /* 0x100fe20008001204 */
[----:B------:R0:W1:Y:S01]  /*b830*/  F2I.U32.TRUNC.NTZ R24, R10 ;  /* 0x0000000a00187305 */ /* 0x000062000020f000 */
[----:B------:R-:W-:Y:S01]  /*b840*/  SHF.R.U32.HI R5, RZ, UR4, R4 ;  /* 0x00000004ff057c19 */ /* 0x000fe20008011604 */
[----:B------:R-:W-:-:S03]  /*b850*/  ULDC UR4, c[0x0][0x658] ;  /* 0x0001960000047ab9 */ /* 0x000fc60000000800 */
[--C-:B------:R-:W-:Y:S02]  /*b860*/  SHF.R.U64 R20, R22, UR4, R5.reuse ;  /* 0x0000000416147c19 */ /* 0x100fe40008001205 */
[----:B------:R-:W-:-:S03]  /*b870*/  SHF.R.U32.HI R23, RZ, UR4, R5 ;  /* 0x00000004ff177c19 */ /* 0x000fc60008011605 */
[----:B------:R-:W-:Y:S02]  /*b880*/  IMAD.MOV.U32 R4, RZ, RZ, R20 ;  /* 0x000000ffff047224 */ /* 0x000fe400078e0014 */
[----:B------:R-:W-:Y:S01]  /*b890*/  IMAD.MOV.U32 R5, RZ, RZ, R23 ;  /* 0x000000ffff057224 */ /* 0x000fe200078e0017 */
[----:B0-----:R-:W-:Y:S06]  /*b8a0*/  @!P1 BRA `(.L_x_252) ;  /* 0x0000000000289947 */ /* 0x001fec0003800000 */
        /* <DEDUP_REMOVED lines=10> */
.L_x_252:
[----:B------:R-:W-:Y:S01]  /*b950*/  ULDC UR4, c[0x0][0x648] ;  /* 0x0001920000047ab9 */ /* 0x000fe20000000800 */
[----:B------:R-:W-:Y:S01]  /*b960*/  LOP3.LUT R22, R22, UR17, RZ, 0xc0, !PT ;  /* 0x0000001116167c12 */ /* 0x000fe2000f8ec0ff */
[----:B-1----:R-:W-:Y:S01]  /*b970*/  IMAD.MOV R24, RZ, RZ, -R24 ;  /* 0x000000ffff187224 */ /* 0x002fe200078e0a18 */
[----:B------:R-:W-:Y:S01]  /*b980*/  SHF.R.U64 R5, R4, UR4, R5 ;  /* 0x0000000404057c19 */ /* 0x000fe20008001205 */
[----:B------:R-:W-:Y:S01]  /*b990*/  ULDC UR4, c[0x0][0x638] ;  /* 0x00018e0000047ab9 */ /* 0x000fe20000000800 */
[----:B------:R-:W-:Y:S01]  /*b9a0*/  LOP3.LUT R19, R19, UR16, RZ, 0xc0, !PT ;  /* 0x0000001013137c12 */ /* 0x000fe2000f8ec0ff */
[----:B---3--:R-:W-:Y:S01]  /*b9b0*/  @P2 IMAD R18, R21, R24, R6 ;  /* 0x0000001815122224 */ /* 0x008fe200078e0206 */
[----:B------:R-:W-:Y:S01]  /*b9c0*/  ULDC UR5, c[0x0][0x610] ;  /* 0x0001840000057ab9 */ /* 0x000fe20000000800 */
[----:B------:R-:W-:Y:S02]  /*b9d0*/  IMAD.MOV R11, RZ, RZ, -R5 ;  /* 0x000000ffff0b7224 */ /* 0x000fe400078e0a05 */
[----:B------:R-:W-:-:S02]  /*b9e0*/  IMAD R5, R5, UR18, R22 ;  /* 0x0000001205057c24 */ /* 0x000fc4000f8e0216 */
[----:B------:R-:W-:Y:S01]  /*b9f0*/  IMAD R20, R11, UR4, R20 ;  /* 0x000000040b147c24 */ /* 0x000fe2000f8e0214 */
[----:B------:R-:W-:Y:S01]  /*ba00*/  ULDC UR4, c[0x0][0x600] ;  /* 0x0001800000047ab9 */ /* 0x000fe20000000800 */
[----:B------:R-:W-:Y:S02]  /*ba10*/  IMAD R18, R5, UR5, R18 ;  /* 0x0000000505127c24 */ /* 0x000fe4000f8e0212 */
[----:B------:R-:W-:Y:S02]  /*ba20*/  IMAD R11, R20, UR4, R19 ;  /* 0x00000004140b7c24 */ /* 0x000fe4000f8e0213 */
[----:B------:R-:W-:Y:S02]  /*ba30*/  IMAD.MOV.U32 R10, RZ, RZ, 0x1 ;  /* 0x00000001ff0a7424 */ /* 0x000fe400078e00ff */
[----:B------:R-:W-:Y:S01]  /*ba40*/  IMAD.MOV.U32 R4, RZ, RZ, R17 ;  /* 0x000000ffff047224 */ /* 0x000fe200078e0011 */
[----:B------:R-:W-:Y:S02]  /*ba50*/  SEL R5, R11, R18, !P2 ;  /* 0x000000120b057207 */ /* 0x000fe40005000000 */
[----:B------:R-:W-:-:S07]  /*ba60*/  SEL R6, R18, R11, !P2 ;  /* 0x0000000b12067207 */ /* 0x000fce0005000000 */
.L_x_250:
[----:B------:R-:W-:Y:S05]  /*ba70*/  BSYNC B1 ;  /* 0x0000000000017941 */ /* 0x000fea0003800000 */
.L_x_249:
[----:B------:R-:W-:-:S13]  /*ba80*/  LOP3.LUT P1, RZ, R10, 0xff, RZ, 0xc0, !PT ;  /* 0x000000ff0aff7812 */ /* 0x000fda000782c0ff */
[----:B------:R-:W-:Y:S05]  /*ba90*/  @P1 BRA `(.L_x_253) ;  /* 0xfffffff400341947 */ /* 0x000fea000383ffff */
[----:B------:R-:W-:Y:S05]  /*baa0*/  BSYNC B0 ;  /* 0x0000000000007941 */ /* 0x000fea0003800000 */
.L_x_241:
[----:B------:R-:W-:-:S03]  /*bab0*/  UMOV UR4, 0xffffffff ;  /* 0xffffffff00047882 */ /* 0x000fc60000000000 */
[----:B------:R-:W-:Y:S05]  /*bac0*/  BRA.DIV UR4, `(.L_x_254) ;  /* 0x0000000a04b47947 */ /* 0x000fea000b800000 */
[----:B------:R-:W-:-:S13]  /*bad0*/  ELECT P0, URZ, PT ;  /* 0x00000000003f782f */ /* 0x000fda0003800000 */
.L_x_280:
[----:B------:R-:W-:Y:S04]  /*bae0*/  BSSY B0, `(.L_x_255) ;  /* 0x0000085000007945 */ /* 0x000fe80003800000 */
[----:B------:R-:W-:Y:S05]  /*baf0*/  @!P0 BRA `(.L_x_256) ;  /* 0x00000008000c8947 */ /* 0x000fea0003800000 */
[----:B------:R-:W-:-:S04]  /*bb00*/  LOP3.LUT R7, R7, 0x2, RZ, 0xfc, !PT ;  /* 0x0000000207077812 */ /* 0x000fc800078efcff */
[----:B------:R-:W-:-:S13]  /*bb10*/  ISETP.NE.AND P0, PT, R7, 0x3, PT ;  /* 0x000000030700780c */ /* 0x000fda0003f05270 */
[----:B------:R-:W-:Y:S05]  /*bb20*/  @!P0 BRA `(.L_x_257) ;  /* 0x0000000000048947 */ /* 0x000fea0003800000 */
[----:B------:R-:W-:Y:S01]  /*bb30*/  BPT.TRAP 0x1 ;  /* 0x000000040000795c */ /* 0x000fe20000300000 */
.L_x_257:
[----:B------:R-:W0:Y:S01]  /*bb40*/  S2R R3, SR_CgaCtaId ;  /* 0x0000000000037919 */ /* 0x000e220000008800 */
[----:B------:R-:W-:Y:S02]  /*bb50*/  MOV R0, 0x400 ;  /* 0x0000040000007802 */ /* 0x000fe40000000f00 */
[----:B------:R-:W-:Y:S02]  /*bb60*/  SHF.L.U32 R2, R12, 0x1f, RZ ;  /* 0x0000001f0c027819 */ /* 0x000fe400000006ff */
[----:B0-----:R-:W-:-:S05]  /*bb70*/  LEA R0, R3, R0, 0x18 ;  /* 0x0000000003007211 */ /* 0x001fca00078ec0ff */
[----:B------:R-:W-:-:S04]  /*bb80*/  VIADD R0, R0, 0x70 ;  /* 0x0000007000007836 */ /* 0x000fc80000000000 */
[C---:B------:R-:W-:Y:S02]  /*bb90*/  IMAD R5, R13.reuse, 0x8, R0 ;  /* 0x000000080d057824 */ /* 0x040fe400078e0200 */
[----:B------:R-:W-:Y:S02]  /*bba0*/  VIADD R13, R13, 0x1 ;  /* 0x000000010d0d7836 */ /* 0x000fe40000000000 */
[----:B------:R-:W0:Y:S03]  /*bbb0*/  SYNCS.PHASECHK.TRANS64.TRYWAIT P0, [R5+URZ], R2 ;  /* 0x00000002050075a7 */ /* 0x000e26000800017f */
[----:B------:R-:W-:-:S04]  /*bbc0*/  ISETP.NE.AND P1, PT, R13, 0xe, PT ;  /* 0x0000000e0d00780c */ /* 0x000fc80003f25270 */
[----:B------:R-:W-:Y:S02]  /*bbd0*/  SEL R3, RZ, 0x1, P1 ;  /* 0x00000001ff037807 */ /* 0x000fe40000800000 */
[----:B------:R-:W-:Y:S02]  /*bbe0*/  SEL R13, R13, RZ, P1 ;  /* 0x000000ff0d0d7207 */ /* 0x000fe40000800000 */
[----:B------:R-:W-:-:S03]  /*bbf0*/  LOP3.LUT R12, R12, R3, RZ, 0x3c, !PT ;  /* 0x000000030c0c7212 */ /* 0x000fc600078e3cff */
[----:B------:R-:W-:Y:S01]  /*bc00*/  IMAD R7, R13, 0x8, R0 ;  /* 0x000000080d077824 */ /* 0x000fe200078e0200 */
[----:B------:R-:W-:Y:S01]  /*bc10*/  SHF.L.U32 R4, R12, 0x1f, RZ ;  /* 0x0000001f0c047819 */ /* 0x000fe200000006ff */
[----:B0-----:R-:W-:Y:S06]  /*bc20*/  @!P0 BRA `(.L_x_258) ;  /* 0x0000000800808947 */ /* 0x001fec0003800000 */
.L_x_281:
[----:B------:R-:W1:Y:S01]  /*bc30*/  SYNCS.PHASECHK.TRANS64.TRYWAIT P0, [R7+URZ], R4 ;  /* 0x00000004070075a7 */ /* 0x000e62000800017f */
[----:B0-----:R-:W-:-:S05]  /*bc40*/  VIADD R2, R13, 0x1 ;  /* 0x000000010d027836 */ /* 0x001fca0000000000 */
[----:B------:R-:W-:-:S04]  /*bc50*/  ISETP.NE.AND P1, PT, R2, 0xe, PT ;  /* 0x0000000e0200780c */ /* 0x000fc80003f25270 */
[----:B------:R-:W-:Y:S02]  /*bc60*/  SEL R3, RZ, 0x1, P1 ;  /* 0x00000001ff037807 */ /* 0x000fe40000800000 */
[----:B------:R-:W-:Y:S02]  /*bc70*/  SEL R9, R2, RZ, P1 ;  /* 0x000000ff02097207 */ /* 0x000fe40000800000 */
[----:B------:R-:W-:-:S03]  /*bc80*/  LOP3.LUT R12, R12, R3, RZ, 0x3c, !PT ;  /* 0x000000030c0c7212 */ /* 0x000fc600078e3cff */
[----:B------:R-:W-:Y:S01]  /*bc90*/  IMAD R6, R9, 0x8, R0 ;  /* 0x0000000809067824 */ /* 0x000fe200078e0200 */
[----:B------:R-:W-:Y:S01]  /*bca0*/  SHF.L.U32 R5, R12, 0x1f, RZ ;  /* 0x0000001f0c057819 */ /* 0x000fe200000006ff */
[----:B-1----:R-:W-:Y:S06]  /*bcb0*/  @!P0 BRA `(.L_x_259) ;  /* 0x0000000800708947 */ /* 0x002fec0003800000 */
.L_x_282:
[----:B------:R-:W1:Y:S01]  /*bcc0*/  SYNCS.PHASECHK.TRANS64.TRYWAIT P0, [R6+URZ], R5 ;  /* 0x00000005060075a7 */ /* 0x000e62000800017f */
[----:B------:R-:W-:-:S05]  /*bcd0*/  VIADD R2, R9, 0x1 ;  /* 0x0000000109027836 */ /* 0x000fca0000000000 */
[----:B------:R-:W-:-:S04]  /*bce0*/  ISETP.NE.AND P1, PT, R2, 0xe, PT ;  /* 0x0000000e0200780c */ /* 0x000fc80003f25270 */
[----:B------:R-:W-:Y:S02]  /*bcf0*/  SEL R3, RZ, 0x1, P1 ;  /* 0x00000001ff037807 */ /* 0x000fe40000800000 */
[----:B0-----:R-:W-:Y:S02]  /*bd00*/  SEL R7, R2, RZ, P1 ;  /* 0x000000ff02077207 */ /* 0x001fe40000800000 */
[----:B------:R-:W-:-:S03]  /*bd10*/  LOP3.LUT R12, R12, R3, RZ, 0x3c, !PT ;  /* 0x000000030c0c7212 */ /* 0x000fc600078e3cff */
[----:B------:R-:W-:Y:S01]  /*bd20*/  IMAD R9, R7, 0x8, R0 ;  /* 0x0000000807097824 */ /* 0x000fe200078e0200 */
[----:B------:R-:W-:Y:S01]  /*bd30*/  SHF.L.U32 R4, R12, 0x1f, RZ ;  /* 0x0000001f0c047819 */ /* 0x000fe200000006ff */
[----:B-1----:R-:W-:Y:S06]  /*bd40*/  @!P0 BRA `(.L_x_260) ;  /* 0x0000000800608947 */ /* 0x002fec0003800000 */
.L_x_283:
[----:B------:R-:W1:Y:S01]  /*bd50*/  SYNCS.PHASECHK.TRANS64.TRYWAIT P0, [R9+URZ], R4 ;  /* 0x00000004090075a7 */ /* 0x000e62000800017f */
[----:B------:R-:W-:-:S05]  /*bd60*/  VIADD R2, R7, 0x1 ;  /* 0x0000000107027836 */ /* 0x000fca0000000000 */
[----:B------:R-:W-:-:S04]  /*bd70*/  ISETP.NE.AND P1, PT, R2, 0xe, PT ;  /* 0x0000000e0200780c */ /* 0x000fc80003f25270 */
[----:B------:R-:W-:Y:S02]  /*bd80*/  SEL R3, RZ, 0x1, P1 ;  /* 0x00000001ff037807 */ /* 0x000fe40000800000 */
[----:B------:R-:W-:Y:S02]  /*bd90*/  SEL R7, R2, RZ, P1 ;  /* 0x000000ff02077207 */ /* 0x000fe40000800000 */
[----:B------:R-:W-:-:S03]  /*bda0*/  LOP3.LUT R12, R12, R3, RZ, 0x3c, !PT ;  /* 0x000000030c0c7212 */ /* 0x000fc600078e3cff */
[----:B0-----:R-:W-:Y:S01]  /*bdb0*/  IMAD R6, R7, 0x8, R0 ;  /* 0x0000000807067824 */ /* 0x001fe200078e0200 */
[----:B------:R-:W-:Y:S01]  /*bdc0*/  SHF.L.U32 R5, R12, 0x1f, RZ ;  /* 0x0000001f0c057819 */ /* 0x000fe200000006ff */
[----:B-1----:R-:W-:Y:S06]  /*bdd0*/  @!P0 BRA `(.L_x_261) ;  /* 0x0000000800508947 */ /* 0x002fec0003800000 */
.L_x_284:
        /* <DEDUP_REMOVED lines=9> */
.L_x_285:
        /* <DEDUP_REMOVED lines=9> */
.L_x_286:
        /* <DEDUP_REMOVED lines=9> */
.L_x_287:
        /* <DEDUP_REMOVED lines=9> */
.L_x_288:
        /* <DEDUP_REMOVED lines=9> */
.L_x_289:
        /* <DEDUP_REMOVED lines=9> */
.L_x_290:
        /* <DEDUP_REMOVED lines=9> */
.L_x_291:
        /* <DEDUP_REMOVED lines=9> */
.L_x_292:
[----:B------:R-:W1:Y:S01]  /*c260*/  SYNCS.PHASECHK.TRANS64.TRYWAIT P0, [R6+URZ], R5 ;  /* 0x00000005060075a7 */ /* 0x000e62000800017f */
[----:B------:R-:W-:-:S05]  /*c270*/  VIADD R2, R7, 0x1 ;  /* 0x0000000107027836 */ /* 0x000fca0000000000 */
[----:B------:R-:W-:-:S04]  /*c280*/  ISETP.NE.AND P1, PT, R2, 0xe, PT ;  /* 0x0000000e0200780c */ /* 0x000fc80003f25270 */
[----:B0-----:R-:W-:Y:S02]  /*c290*/  SEL R4, RZ, 0x1, P1 ;  /* 0x00000001ff047807 */ /* 0x001fe40000800000 */
[----:B------:R-:W-:Y:S02]  /*c2a0*/  SEL R3, R2, RZ, P1 ;  /* 0x000000ff02037207 */ /* 0x000fe40000800000 */
[----:B------:R-:W-:Y:S01]  /*c2b0*/  LOP3.LUT R4, R11, R4, RZ, 0x3c, !PT ;  /* 0x000000040b047212 */ /* 0x000fe200078e3cff */
[----:B-1----:R-:W-:Y:S06]  /*c2c0*/  @!P0 BRA `(.L_x_270) ;  /* 0x0000000400c88947 */ /* 0x002fec0003800000 */
.L_x_293:
[----:B------:R-:W-:Y:S01]  /*c2d0*/  IMAD R3, R3, 0x8, R0 ;  /* 0x0000000803037824 */ /* 0x000fe200078e0200 */
[----:B------:R-:W-:-:S07]  /*c2e0*/  SHF.L.U32 R0, R4, 0x1f, RZ ;  /* 0x0000001f04007819 */ /* 0x000fce00000006ff */
.L_x_271:
[----:B-1----:R1:W2:Y:S02]  /*c2f0*/  SYNCS.PHASECHK.TRANS64.TRYWAIT P0, [R3+URZ], R0 ;  /* 0x00000000030075a7 */ /* 0x0022a4000800017f */
[----:B--2---:R-:W-:Y:S05]  /*c300*/  @!P0 NANOSLEEP.SYNCS 0x989680 ;  /* 0x009896800000895d */ /* 0x004fea0003900000 */
[----:B------:R-:W2:Y:S02]  /*c310*/  @!P0 SYNCS.PHASECHK.TRANS64 P0, [R3+URZ], R0 ;  /* 0x00000000030085a7 */ /* 0x000ea4000800007f */
[----:B--2---:R-:W-:Y:S05]  /*c320*/  @!P0 BRA `(.L_x_271) ;  /* 0xfffffffc00f08947 */ /* 0x004fea000383ffff */
.L_x_256:
[----:B------:R-:W-:Y:S05]  /*c330*/  BSYNC B0 ;  /* 0x0000000000007941 */ /* 0x000fea0003800000 */
.L_x_255:
[----:B------:R-:W-:Y:S05]  /*c340*/  EXIT ;  /* 0x000000000000794d */ /* 0x000fea0003800000 */
.L_x_20:
[----:B0-----:R-:W-:-:S04]  /*c350*/  IMAD.U32 R19, RZ, RZ, UR15 ;  /* 0x0000000fff137e24 */ /* 0x001fc8000f8e00ff */
[----:B------:R0:W1:Y:S03]  /*c360*/  SYNCS.PHASECHK.TRANS64.TRYWAIT P0, [R19+URZ+-0x8], R18 ;  /* 0xfffff812130075a7 */ /* 0x000066000800017f */
[----:B-1----:R-:W-:Y:S05]  /*c370*/  @!P0 NANOSLEEP.SYNCS 0x989680 ;  /* 0x009896800000895d */ /* 0x002fea0003900000 */
[----:B------:R-:W1:Y:S02]  /*c380*/  @!P0 SYNCS.PHASECHK.TRANS64 P0, [R19+URZ+-0x8], R18 ;  /* 0xfffff812130085a7 */ /* 0x000e64000800007f */
[----:B-1----:R-:W-:Y:S05]  /*c390*/  @!P0 BRA `(.L_x_20) ;  /* 0xfffffffc00ec8947 */ /* 0x002fea000383ffff */
[----:B------:R-:W-:Y:S05]  /*c3a0*/  BRA `(.L_x_272) ;  /* 0xffffff5400187947 */ /* 0x000fea000383ffff */
.L_x_25:
[----:B-1----:R-:W-:-:S04]  /*c3b0*/  IMAD.U32 R19, RZ, RZ, UR6 ;  /* 0x00000006ff137e24 */ /* 0x002fc8000f8e00ff */
[----:B------:R1:W4:Y:S03]  /*c3c0*/  SYNCS.PHASECHK.TRANS64.TRYWAIT P0, [R19+URZ], R18 ;  /* 0x00000012130075a7 */ /* 0x000326000800017f */
[----:B----4-:R-:W-:Y:S05]  /*c3d0*/  @!P0 NANOSLEEP.SYNCS 0x989680 ;  /* 0x009896800000895d */ /* 0x010fea0003900000 */
[----:B------:R-:W4:Y:S02]  /*c3e0*/  @!P0 SYNCS.PHASECHK.TRANS64 P0, [R19+URZ], R18 ;  /* 0x00000012130085a7 */ /* 0x000f24000800007f */
[----:B----4-:R-:W-:Y:S05]  /*c3f0*/  @!P0 BRA `(.L_x_25) ;  /* 0xfffffffc00ec8947 */ /* 0x010fea000383ffff */
[----:B------:R-:W-:Y:S05]  /*c400*/  BRA `(.L_x_24) ;  /* 0xffffff5800c07947 */ /* 0x000fea000383ffff */
.L_x_31:
[----:B-1----:R-:W-:-:S04]  /*c410*/  IMAD.U32 R215, RZ, RZ, UR9 ;  /* 0x00000009ffd77e24 */ /* 0x002fc8000f8e00ff */
[----:B------:R1:W4:Y:S03]  /*c420*/  SYNCS.PHASECHK.TRANS64.TRYWAIT P0, [R215+URZ], R214 ;  /* 0x000000d6d70075a7 */ /* 0x000326000800017f */
[----:B----4-:R-:W-:Y:S05]  /*c430*/  @!P0 NANOSLEEP.SYNCS 0x989680 ;  /* 0x009896800000895d */ /* 0x010fea0003900000 */
[----:B------:R-:W4:Y:S02]  /*c440*/  @!P0 SYNCS.PHASECHK.TRANS64 P0, [R215+URZ], R214 ;  /* 0x000000d6d70085a7 */ /* 0x000f24000800007f */
[----:B----4-:R-:W-:Y:S05]  /*c450*/  @!P0 BRA `(.L_x_31) ;  /* 0xfffffffc00ec8947 */ /* 0x010fea000383ffff */
[----:B------:R-:W-:Y:S05]  /*c460*/  BRA `(.L_x_30) ;  /* 0xffffff6400b47947 */ /* 0x000fea000383ffff */
.L_x_41:
[----:B-1----:R-:W-:-:S04]  /*c470*/  IMAD.U32 R27, RZ, RZ, UR15 ;  /* 0x0000000fff1b7e24 */ /* 0x002fc8000f8e00ff */
[----:B------:R1:W4:Y:S03]  /*c480*/  SYNCS.PHASECHK.TRANS64.TRYWAIT P0, [R27+URZ+0x8], R26 ;  /* 0x0000081a1b0075a7 */ /* 0x000326000800017f */
[----:B----4-:R-:W-:Y:S05]  /*c490*/  @!P0 NANOSLEEP.SYNCS 0x989680 ;  /* 0x009896800000895d */ /* 0x010fea0003900000 */
[----:B------:R-:W4:Y:S02]  /*c4a0*/  @!P0 SYNCS.PHASECHK.TRANS64 P0, [R27+URZ+0x8], R26 ;  /* 0x0000081a1b0085a7 */ /* 0x000f24000800007f */
[----:B----4-:R-:W-:Y:S05]  /*c4b0*/  @!P0 BRA `(.L_x_41) ;  /* 0xfffffffc00ec8947 */ /* 0x010fea000383ffff */
[----:B------:R-:W-:Y:S05]  /*c4c0*/  BRA `(.L_x_273) ;  /* 0xffffff78002c7947 */ /* 0x000fea000383ffff */
.L_x_242:
[----:B------:R-:W-:Y:S01]  /*c4d0*/  BSSY B1, `(.L_x_274) ;  /* 0x0000006000017945 */ /* 0x000fe20003800000 */
[----:B------:R-:W-:-:S07]  /*c4e0*/  IMAD.MOV.U32 R10, RZ, RZ, -0x1 ;  /* 0xffffffffff0a7424 */ /* 0x000fce00078e00ff */
[----:B------:R-:W-:Y:S05]  /*c4f0*/  WARPSYNC.COLLECTIVE R10, `(.L_x_275) ;  /* 0x000000000a0c7348 */ /* 0x000fea0003c00000 */
[----:B------:R-:W-:Y:S02]  /*c500*/  ELECT P1, UR62, PT ;  /* 0x00000000003e782f */ /* 0x000fe40003820000 */
[----:B------:R-:W-:Y:S01]  /*c510*/  MOV R10, UR62 ;  /* 0x0000003e000a7c02 */ /* 0x000fe20008000f00 */
[----:B------:R-:W-:Y:S10]  /*c520*/  ENDCOLLECTIVE ;  /* 0x000000000000791b */ /* 0x000ff40003800000 */
.L_x_275:
[----:B------:R-:W-:Y:S05]  /*c530*/  BSYNC B1 ;  /* 0x0000000000017941 */ /* 0x000fea0003800000 */
.L_x_274:
[----:B------:R-:W-:Y:S05]  /*c540*/  BRA `(.L_x_276) ;  /* 0xffffffe800947947 */ /* 0x000fea000383ffff */
.L_x_245:
[----:B0-----:R0:W1:Y:S02]  /*c550*/  SYNCS.PHASECHK.TRANS64.TRYWAIT P1, [R19+URZ+0x70], R6 ;  /* 0x00007006130075a7 */ /* 0x001064000802017f */
[----:B-1----:R-:W-:Y:S05]  /*c560*/  @!P1 NANOSLEEP.SYNCS 0x989680 ;  /* 0x009896800000995d */ /* 0x002fea0003900000 */
[----:B------:R-:W1:Y:S02]  /*c570*/  @!P1 SYNCS.PHASECHK.TRANS64 P1, [R19+URZ+0x70], R6 ;  /* 0x00007006130095a7 */ /* 0x000e64000802007f */
[----:B-1----:R-:W-:Y:S05]  /*c580*/  @!P1 BRA `(.L_x_245) ;  /* 0xfffffffc00f09947 */ /* 0x002fea000383ffff */
[----:B------:R-:W-:Y:S05]  /*c590*/  BRA `(.L_x_277) ;  /* 0xffffffe800cc7947 */ /* 0x000fea000383ffff */
.L_x_254:
[----:B------:R-:W-:Y:S01]  /*c5a0*/  BSSY B0, `(.L_x_278) ;  /* 0x0000006000007945 */ /* 0x000fe20003800000 */
[----:B------:R-:W-:-:S07]  /*c5b0*/  IMAD.MOV.U32 R10, RZ, RZ, -0x1 ;  /* 0xffffffffff0a7424 */ /* 0x000fce00078e00ff */
[----:B------:R-:W-:Y:S05]  /*c5c0*/  WARPSYNC.COLLECTIVE R10, `(.L_x_279) ;  /* 0x000000000a0c7348 */ /* 0x000fea0003c00000 */
[----:B------:R-:W-:Y:S02]  /*c5d0*/  ELECT P1, UR62, PT ;  /* 0x00000000003e782f */ /* 0x000fe40003820000 */
[----:B------:R-:W-:Y:S01]  /*c5e0*/  MOV R10, UR62 ;  /* 0x0000003e000a7c02 */ /* 0x000fe20008000f00 */
[----:B------:R-:W-:Y:S10]  /*c5f0*/  ENDCOLLECTIVE ;  /* 0x000000000000791b */ /* 0x000ff40003800000 */
.L_x_279:
[----:B------:R-:W-:Y:S05]  /*c600*/  BSYNC B0 ;  /* 0x0000000000007941 */ /* 0x000fea0003800000 */
.L_x_278:
[----:B------:R-:W-:Y:S01]  /*c610*/  PLOP3.LUT P0, PT, P1, PT, PT, 0x80, 0x0 ;  /* 0x000000000000781c */ /* 0x000fe20000f0f070 */
[----:B------:R-:W-:-:S12]  /*c620*/  BRA `(.L_x_280) ;  /* 0xfffffff4002c7947 */ /* 0x000fd8000383ffff */
.L_x_258:
[----:B0-----:R0:W1:Y:S02]  /*c630*/  SYNCS.PHASECHK.TRANS64.TRYWAIT P0, [R5+URZ], R2 ;  /* 0x00000002050075a7 */ /* 0x001064000800017f */
[----:B-1----:R-:W-:Y:S05]  /*c640*/  @!P0 NANOSLEEP.SYNCS 0x989680 ;  /* 0x009896800000895d */ /* 0x002fea0003900000 */
[----:B------:R-:W1:Y:S02]  /*c650*/  @!P0 SYNCS.PHASECHK.TRANS64 P0, [R5+URZ], R2 ;  /* 0x00000002050085a7 */ /* 0x000e64000800007f */
[----:B-1----:R-:W-:Y:S05]  /*c660*/  @!P0 BRA `(.L_x_258) ;  /* 0xfffffffc00f08947 */ /* 0x002fea000383ffff */
[----:B------:R-:W-:Y:S05]  /*c670*/  BRA `(.L_x_281) ;  /* 0xfffffff4006c7947 */ /* 0x000fea000383ffff */
.L_x_259:
[----:B0-----:R0:W1:Y:S02]  /*c680*/  SYNCS.PHASECHK.TRANS64.TRYWAIT P0, [R7+URZ], R4 ;  /* 0x00000004070075a7 */ /* 0x001064000800017f */
[----:B-1----:R-:W-:Y:S05]  /*c690*/  @!P0 NANOSLEEP.SYNCS 0x989680 ;  /* 0x009896800000895d */ /* 0x002fea0003900000 */
[----:B------:R-:W1:Y:S02]  /*c6a0*/  @!P0 SYNCS.PHASECHK.TRANS64 P0, [R7+URZ], R4 ;  /* 0x00000004070085a7 */ /* 0x000e64000800007f */
[----:B-1----:R-:W-:Y:S05]  /*c6b0*/  @!P0 BRA `(.L_x_259) ;  /* 0xfffffffc00f08947 */ /* 0x002fea000383ffff */
[----:B------:R-:W-:Y:S05]  /*c6c0*/  BRA `(.L_x_282) ;  /* 0xfffffff4007c7947 */ /* 0x000fea000383ffff */
.L_x_260:
[----:B0-----:R0:W1:Y:S02]  /*c6d0*/  SYNCS.PHASECHK.TRANS64.TRYWAIT P0, [R6+URZ], R5 ;  /* 0x00000005060075a7 */ /* 0x001064000800017f */
[----:B-1----:R-:W-:Y:S05]  /*c6e0*/  @!P0 NANOSLEEP.SYNCS 0x989680 ;  /* 0x009896800000895d */ /* 0x002fea0003900000 */
[----:B------:R-:W1:Y:S02]  /*c6f0*/  @!P0 SYNCS.PHASECHK.TRANS64 P0, [R6+URZ], R5 ;  /* 0x00000005060085a7 */ /* 0x000e64000800007f */
[----:B-1----:R-:W-:Y:S05]  /*c700*/  @!P0 BRA `(.L_x_260) ;  /* 0xfffffffc00f08947 */ /* 0x002fea000383ffff */
[----:B------:R-:W-:Y:S05]  /*c710*/  BRA `(.L_x_283) ;  /* 0xfffffff4008c7947 */ /* 0x000fea000383ffff */
.L_x_261:
[----:B0-----:R0:W1:Y:S02]  /*c720*/  SYNCS.PHASECHK.TRANS64.TRYWAIT P0, [R9+URZ], R4 ;  /* 0x00000004090075a7 */ /* 0x001064000800017f */
[----:B-1----:R-:W-:Y:S05]  /*c730*/  @!P0 NANOSLEEP.SYNCS 0x989680 ;  /* 0x009896800000895d */ /* 0x002fea0003900000 */
[----:B------:R-:W1:Y:S02]  /*c740*/  @!P0 SYNCS.PHASECHK.TRANS64 P0, [R9+URZ], R4 ;  /* 0x00000004090085a7 */ /* 0x000e64000800007f */
[----:B-1----:R-:W-:Y:S05]  /*c750*/  @!P0 BRA `(.L_x_261) ;  /* 0xfffffffc00f08947 */ /* 0x002fea000383ffff */
[----:B------:R-:W-:Y:S05]  /*c760*/  BRA `(.L_x_284) ;  /* 0xfffffff4009c7947 */ /* 0x000fea000383ffff */
.L_x_262:
[----:B0-----:R0:W1:Y:S02]  /*c770*/  SYNCS.PHASECHK.TRANS64.TRYWAIT P0, [R6+URZ], R5 ;  /* 0x00000005060075a7 */ /* 0x001064000800017f */
[----:B-1----:R-:W-:Y:S05]  /*c780*/  @!P0 NANOSLEEP.SYNCS 0x989680 ;  /* 0x009896800000895d */ /* 0x002fea0003900000 */
[----:B------:R-:W1:Y:S02]  /*c790*/  @!P0 SYNCS.PHASECHK.TRANS64 P0, [R6+URZ], R5 ;  /* 0x00000005060085a7 */ /* 0x000e64000800007f */
[----:B-1----:R-:W-:Y:S05]  /*c7a0*/  @!P0 BRA `(.L_x_262) ;  /* 0xfffffffc00f08947 */ /* 0x002fea000383ffff */
[----:B------:R-:W-:Y:S05]  /*c7b0*/  BRA `(.L_x_285) ;  /* 0xfffffff400ac7947 */ /* 0x000fea000383ffff */
.L_x_263:
[----:B0-----:R0:W1:Y:S02]  /*c7c0*/  SYNCS.PHASECHK.TRANS64.TRYWAIT P0, [R9+URZ], R4 ;  /* 0x00000004090075a7 */ /* 0x001064000800017f */
[----:B-1----:R-:W-:Y:S05]  /*c7d0*/  @!P0 NANOSLEEP.SYNCS 0x989680 ;  /* 0x009896800000895d */ /* 0x002fea0003900000 */
[----:B------:R-:W1:Y:S02]  /*c7e0*/  @!P0 SYNCS.PHASECHK.TRANS64 P0, [R9+URZ], R4 ;  /* 0x00000004090085a7 */ /* 0x000e64000800007f */
[----:B-1----:R-:W-:Y:S05]  /*c7f0*/  @!P0 BRA `(.L_x_263) ;  /* 0xfffffffc00f08947 */ /* 0x002fea000383ffff */
[----:B------:R-:W-:Y:S05]  /*c800*/  BRA `(.L_x_286) ;  /* 0xfffffff400bc7947 */ /* 0x000fea000383ffff */
.L_x_264:
[----:B0-----:R0:W1:Y:S02]  /*c810*/  SYNCS.PHASECHK.TRANS64.TRYWAIT P0, [R6+URZ], R5 ;  /* 0x00000005060075a7 */ /* 0x001064000800017f */
[----:B-1----:R-:W-:Y:S05]  /*c820*/  @!P0 NANOSLEEP.SYNCS 0x989680 ;  /* 0x009896800000895d */ /* 0x002fea0003900000 */
[----:B------:R-:W1:Y:S02]  /*c830*/  @!P0 SYNCS.PHASECHK.TRANS64 P0, [R6+URZ], R5 ;  /* 0x00000005060085a7 */ /* 0x000e64000800007f */
[----:B-1----:R-:W-:Y:S05]  /*c840*/  @!P0 BRA `(.L_x_264) ;  /* 0xfffffffc00f08947 */ /* 0x002fea000383ffff */
[----:B------:R-:W-:Y:S05]  /*c850*/  BRA `(.L_x_287) ;  /* 0xfffffff400cc7947 */ /* 0x000fea000383ffff */
.L_x_265:
[----:B0-----:R0:W1:Y:S02]  /*c860*/  SYNCS.PHASECHK.TRANS64.TRYWAIT P0, [R9+URZ], R4 ;  /* 0x00000004090075a7 */ /* 0x001064000800017f */
[----:B-1----:R-:W-:Y:S05]  /*c870*/  @!P0 NANOSLEEP.SYNCS 0x989680 ;  /* 0x009896800000895d */ /* 0x002fea0003900000 */
[----:B------:R-:W1:Y:S02]  /*c880*/  @!P0 SYNCS.PHASECHK.TRANS64 P0, [R9+URZ], R4 ;  /* 0x00000004090085a7 */ /* 0x000e64000800007f */
[----:B-1----:R-:W-:Y:S05]  /*c890*/  @!P0 BRA `(.L_x_265) ;  /* 0xfffffffc00f08947 */ /* 0x002fea000383ffff */
[----:B------:R-:W-:Y:S05]  /*c8a0*/  BRA `(.L_x_288) ;  /* 0xfffffff400dc7947 */ /* 0x000fea000383ffff */
.L_x_266:
[----:B0-----:R0:W1:Y:S02]  /*c8b0*/  SYNCS.PHASECHK.TRANS64.TRYWAIT P0, [R6+URZ], R5 ;  /* 0x00000005060075a7 */ /* 0x001064000800017f */
[----:B-1----:R-:W-:Y:S05]  /*c8c0*/  @!P0 NANOSLEEP.SYNCS 0x989680 ;  /* 0x009896800000895d */ /* 0x002fea0003900000 */
[----:B------:R-:W1:Y:S02]  /*c8d0*/  @!P0 SYNCS.PHASECHK.TRANS64 P0, [R6+URZ], R5 ;  /* 0x00000005060085a7 */ /* 0x000e64000800007f */
[----:B-1----:R-:W-:Y:S05]  /*c8e0*/  @!P0 BRA `(.L_x_266) ;  /* 0xfffffffc00f08947 */ /* 0x002fea000383ffff */
[----:B------:R-:W-:Y:S05]  /*c8f0*/  BRA `(.L_x_289) ;  /* 0xfffffff400ec7947 */ /* 0x000fea000383ffff */
.L_x_267:
[----:B0-----:R0:W1:Y:S02]  /*c900*/  SYNCS.PHASECHK.TRANS64.TRYWAIT P0, [R9+URZ], R4 ;  /* 0x00000004090075a7 */ /* 0x001064000800017f */
[----:B-1----:R-:W-:Y:S05]  /*c910*/  @!P0 NANOSLEEP.SYNCS 0x989680 ;  /* 0x009896800000895d */ /* 0x002fea0003900000 */
[----:B------:R-:W1:Y:S02]  /*c920*/  @!P0 SYNCS.PHASECHK.TRANS64 P0, [R9+URZ], R4 ;  /* 0x00000004090085a7 */ /* 0x000e64000800007f */
[----:B-1----:R-:W-:Y:S05]  /*c930*/  @!P0 BRA `(.L_x_267) ;  /* 0xfffffffc00f08947 */ /* 0x002fea000383ffff */
[----:B------:R-:W-:Y:S05]  /*c940*/  BRA `(.L_x_290) ;  /* 0xfffffff400fc7947 */ /* 0x000fea000383ffff */
.L_x_268:
[----:B0-----:R0:W1:Y:S02]  /*c950*/  SYNCS.PHASECHK.TRANS64.TRYWAIT P0, [R6+URZ], R5 ;  /* 0x00000005060075a7 */ /* 0x001064000800017f */
[----:B-1----:R-:W-:Y:S05]  /*c960*/  @!P0 NANOSLEEP.SYNCS 0x989680 ;  /* 0x009896800000895d */ /* 0x002fea0003900000 */
[----:B------:R-:W1:Y:S02]  /*c970*/  @!P0 SYNCS.PHASECHK.TRANS64 P0, [R6+URZ], R5 ;  /* 0x00000005060085a7 */ /* 0x000e64000800007f */
[----:B-1----:R-:W-:Y:S05]  /*c980*/  @!P0 BRA `(.L_x_268) ;  /* 0xfffffffc00f08947 */ /* 0x002fea000383ffff */
[----:B------:R-:W-:Y:S05]  /*c990*/  BRA `(.L_x_291) ;  /* 0xfffffff8000c7947 */ /* 0x000fea000383ffff */
.L_x_269:
[----:B0-----:R0:W1:Y:S02]  /*c9a0*/  SYNCS.PHASECHK.TRANS64.TRYWAIT P0, [R9+URZ], R4 ;  /* 0x00000004090075a7 */ /* 0x001064000800017f */
[----:B-1----:R-:W-:Y:S05]  /*c9b0*/  @!P0 NANOSLEEP.SYNCS 0x989680 ;  /* 0x009896800000895d */ /* 0x002fea0003900000 */
[----:B------:R-:W1:Y:S02]  /*c9c0*/  @!P0 SYNCS.PHASECHK.TRANS64 P0, [R9+URZ], R4 ;  /* 0x00000004090085a7 */ /* 0x000e64000800007f */
[----:B-1----:R-:W-:Y:S05]  /*c9d0*/  @!P0 BRA `(.L_x_269) ;  /* 0xfffffffc00f08947 */ /* 0x002fea000383ffff */
[----:B------:R-:W-:Y:S05]  /*c9e0*/  BRA `(.L_x_292) ;  /* 0xfffffff8001c7947 */ /* 0x000fea000383ffff */
.L_x_270:
[----:B0-----:R0:W1:Y:S02]  /*c9f0*/  SYNCS.PHASECHK.TRANS64.TRYWAIT P0, [R6+URZ], R5 ;  /* 0x00000005060075a7 */ /* 0x001064000800017f */
[----:B-1----:R-:W-:Y:S05]  /*ca00*/  @!P0 NANOSLEEP.SYNCS 0x989680 ;  /* 0x009896800000895d */ /* 0x002fea0003900000 */
[----:B------:R-:W1:Y:S02]  /*ca10*/  @!P0 SYNCS.PHASECHK.TRANS64 P0, [R6+URZ], R5 ;  /* 0x00000005060085a7 */ /* 0x000e64000800007f */
[----:B-1----:R-:W-:Y:S05]  /*ca20*/  @!P0 BRA `(.L_x_270) ;  /* 0xfffffffc00f08947 */ /* 0x002fea000383ffff */
[----:B------:R-:W-:Y:S05]  /*ca30*/  BRA `(.L_x_293) ;  /* 0xfffffff800247947 */ /* 0x000fea000383ffff */
.L_x_294:
[----:B------:R-:W-:-:S00]  /*ca40*/  BRA `(.L_x_294) ;  /* 0xfffffffc00fc7947 */ /* 0x000fc0000383ffff */
[----:B------:R-:W-:-:S00]  /*ca50*/  NOP ;  /* 0x0000000000007918 */ /* 0x000fc00000000000 */
        /* <DEDUP_REMOVED lines=10> */
.L_x_295:


//--------------------- .nv.shared._ZN7cutlass13device_kernelINS_4gemm6kernel13GemmUniversalIN4cute5tupleIJiiiiEEENS1_10collective13CollectiveMmaINS1_37MainloopSm90TmaGmmaWarpSpecializedFP8ILi14ENS5_IJNS4_1CILi2EEENSA_ILi1EEESC_EEENS1_32KernelTmaWarpSpecializedPingpongEEENS5_IJNSA_ILi64EEENSA_ILi192EEESG_EEENS_12float_e4m3_tENS5_IJlSC_lEEESJ_SK_NS4_8TiledMMAINS4_8MMA_AtomIJNS4_4SM904GMMA31MMA_64x192x32_F32E4M3E4M3_SS_TNILNSO_7ScaleInE1ELSQ_1EEEEEENS4_6LayoutINS5_IJSC_SC_SC_EEENS5_IJNSA_ILi0EEESV_SV_EEEEENS5_IJNS4_10UnderscoreESY_SY_EEEEENS4_13SM90_TMA_LOADENS4_14ComposedLayoutINS4_7SwizzleILi2ELi4ELi3EEENS4_18smem_ptr_flag_bitsILi8EEENST_INS5_IJNSA_ILi8EEESG_EEENS5_IJSG_SC_EEEEEEEvNS4_8identityENS4_23SM90_TMA_LOAD_MULTICASTES1B_vS1C_EENS_8epilogue10collective6detail29Sm90TmaWarpSpecializedAdapterINS1G_15DefaultEpilogueISJ_SK_SK_NS1F_6thread17LinearCombinationISJ_Li1EffLNS1K_9ScaleType4KindE0ELNS_15FloatRoundStyleE2ESJ_EENS1_15EpilogueDefaultEEEEEvvEEEEvNT_6ParamsE --------------------------
	.section	.nv.shared._ZN7cutlass13device_kernelINS_4gemm6kernel13GemmUniversalIN4cute5tupleIJiiiiEEENS1_10collective13CollectiveMmaINS1_37MainloopSm90TmaGmmaWarpSpecializedFP8ILi14ENS5_IJNS4_1CILi2EEENSA_ILi1EEESC_EEENS1_32KernelTmaWarpSpecializedPingpongEEENS5_IJNSA_ILi64EEENSA_ILi192EEESG_EEENS_12float_e4m3_tENS5_IJlSC_lEEESJ_SK_NS4_8TiledMMAINS4_8MMA_AtomIJNS4_4SM904GMMA31MMA_64x192x32_F32E4M3E4M3_SS_TNILNSO_7ScaleInE1ELSQ_1EEEEEENS4_6LayoutINS5_IJSC_SC_SC_EEENS5_IJNSA_ILi0EEESV_SV_EEEEENS5_IJNS4_10UnderscoreESY_SY_EEEEENS4_13SM90_TMA_LOADENS4_14ComposedLayoutINS4_7SwizzleILi2ELi4ELi3EEENS4_18smem_ptr_flag_bitsILi8EEENST_INS5_IJNSA_ILi8EEESG_EEENS5_IJSG_SC_EEEEEEEvNS4_8identityENS4_23SM90_TMA_LOAD_MULTICASTES1B_vS1C_EENS_8epilogue10collective6detail29Sm90TmaWarpSpecializedAdapterINS1G_15DefaultEpilogueISJ_SK_SK_NS1F_6thread17LinearCombinationISJ_Li1EffLNS1K_9ScaleType4KindE0ELNS_15FloatRoundStyleE2ESJ_EENS1_15EpilogueDefaultEEEEEvvEEEEvNT_6ParamsE,"aw",@nobits
	.sectionflags	@""
	.align	16
	.zero		1024


//--------------------- .nv.shared.reserved.0     --------------------------
	.section	.nv.shared.reserved.0,"aw",@nobits
	.weak		__nv_reservedSMEM_offset_0_alias
	.size		__nv_reservedSMEM_offset_0_alias, 0, 0
	.other		__nv_reservedSMEM_offset_0_alias,@"STO_CUDA_RESERVED_SHARED STV_DEFAULT"
__nv_reservedSMEM_offset_0_alias:
	.zero		0


//--------------------- .nv.global                --------------------------
	.section	.nv.global,"aw",@nobits
.nv.global:
	.type		_ZN40_INTERNAL_a301688b_4_k_cu_638d2cf3_142874cute1_E,@object
	.size		_ZN40_INTERNAL_a301688b_4_k_cu_638d2cf3_142874cute1_E,(_ZN40_INTERNAL_a301688b_4_k_cu_638d2cf3_142874cuda3std3__45__cpo6cbeginE - _ZN40_INTERNAL_a301688b_4_k_cu_638d2cf3_142874cute1_E)
_ZN40_INTERNAL_a301688b_4_k_cu_638d2cf3_142874cute1_E:
	.zero		1
	.type		_ZN40_INTERNAL_a301688b_4_k_cu_638d2cf3_142874cuda3std3__45__cpo6cbeginE,@object
	.size		_ZN40_INTERNAL_a301688b_4_k_cu_638d2cf3_142874cuda3std3__45__cpo6cbeginE,(_ZN40_INTERNAL_a301688b_4_k_cu_638d2cf3_142874cuda3std3__48in_placeE - _ZN40_INTERNAL_a301688b_4_k_cu_638d2cf3_142874cuda3std3__45__cpo6cbeginE)
_ZN40_INTERNAL_a301688b_4_k_cu_638d2cf3_142874cuda3std3__45__cpo6cbeginE:
	.zero		1
	.type		_ZN40_INTERNAL_a301688b_4_k_cu_638d2cf3_142874cuda3std3__48in_placeE,@object
	.size		_ZN40_INTERNAL_a301688b_4_k_cu_638d2cf3_142874cuda3std3__48in_placeE,(_ZN40_INTERNAL_a301688b_4_k_cu_638d2cf3_142874cuda3std6ranges3__45__cpo9iter_moveE - _ZN40_INTERNAL_a301688b_4_k_cu_638d2cf3_142874cuda3std3__48in_placeE)
_ZN40_INTERNAL_a301688b_4_k_cu_638d2cf3_142874cuda3std3__48in_placeE:
	.zero		1
	.type		_ZN40_INTERNAL_a301688b_4_k_cu_638d2cf3_142874cuda3std6ranges3__45__cpo9iter_moveE,@object
	.size		_ZN40_INTERNAL_a301688b_4_k_cu_638d2cf3_142874cuda3std6ranges3__45__cpo9iter_moveE,(_ZN40_INTERNAL_a301688b_4_k_cu_638d2cf3_142874cuda3std3__45__cpo5beginE - _ZN40_INTERNAL_a301688b_4_k_cu_638d2cf3_142874cuda3std6ranges3__45__cpo9iter_moveE)
_ZN40_INTERNAL_a301688b_4_k_cu_638d2cf3_142874cuda3std6ranges3__45__cpo9iter_moveE:
	.zero		1
	.type		_ZN40_INTERNAL_a301688b_4_k_cu_638d2cf3_142874cuda3std3__45__cpo5beginE,@object
	.size		_ZN40_INTERNAL_a301688b_4_k_cu_638d2cf3_142874cuda3std3__45__cpo5beginE,(_ZN40_INTERNAL_a301688b_4_k_cu_638d2cf3_142874cuda3std3__442_GLOBAL__N__a301688b_4_k_cu_638d2cf3_142876ignoreE - _ZN40_INTERNAL_a301688b_4_k_cu_638d2cf3_142874cuda3std3__45__cpo5beginE)
_ZN40_INTERNAL_a301688b_4_k_cu_638d2cf3_142874cuda3std3__45__cpo5beginE:
	.zero		1
	.type		_ZN40_INTERNAL_a301688b_4_k_cu_638d2cf3_142874cuda3std3__442_GLOBAL__N__a301688b_4_k_cu_638d2cf3_142876ignoreE,@object
	.size		_ZN40_INTERNAL_a301688b_4_k_cu_638d2cf3_142874cuda3std3__442_GLOBAL__N__a301688b_4_k_cu_638d2cf3_142876ignoreE,(_ZN40_INTERNAL_a301688b_4_k_cu_638d2cf3_142874cute7productE - _ZN40_INTERNAL_a301688b_4_k_cu_638d2cf3_142874cuda3std3__442_GLOBAL__N__a301688b_4_k_cu_638d2cf3_142876ignoreE)
_ZN40_INTERNAL_a301688b_4_k_cu_638d2cf3_142874cuda3std3__442_GLOBAL__N__a301688b_4_k_cu_638d2cf3_142876ignoreE:
	.zero		1
	.type		_ZN40_INTERNAL_a301688b_4_k_cu_638d2cf3_142874cute7productE,@object
	.size		_ZN40_INTERNAL_a301688b_4_k_cu_638d2cf3_142874cute7productE,(_ZN40_INTERNAL_a301688b_4_k_cu_638d2cf3_142874cuda3std3__45__cpo3endE - _ZN40_INTERNAL_a301688b_4_k_cu_638d2cf3_142874cute7productE)
_ZN40_INTERNAL_a301688b_4_k_cu_638d2cf3_142874cute7productE:
	.zero		1
	.type		_ZN40_INTERNAL_a301688b_4_k_cu_638d2cf3_142874cuda3std3__45__cpo3endE,@object
	.size		_ZN40_INTERNAL_a301688b_4_k_cu_638d2cf3_142874cuda3std3__45__cpo3endE,(_ZN40_INTERNAL_a301688b_4_k_cu_638d2cf3_142874cuda3std3__419piecewise_constructE - _ZN40_INTERNAL_a301688b_4_k_cu_638d2cf3_142874cuda3std3__45__cpo3endE)
_ZN40_INTERNAL_a301688b_4_k_cu_638d2cf3_142874cuda3std3__45__cpo3endE:
	.zero		1
	.type		_ZN40_INTERNAL_a301688b_4_k_cu_638d2cf3_142874cuda3std3__419piecewise_constructE,@object
	.size		_ZN40_INTERNAL_a301688b_4_k_cu_638d2cf3_142874cuda3std3__419piecewise_constructE,(_ZN40_INTERNAL_a301688b_4_k_cu_638d2cf3_142874cuda3std3__45__cpo4cendE - _ZN40_INTERNAL_a301688b_4_k_cu_638d2cf3_142874cuda3std3__419piecewise_constructE)
_ZN40_INTERNAL_a301688b_4_k_cu_638d2cf3_142874cuda3std3__419piecewise_constructE:
	.zero		1
	.type		_ZN40_INTERNAL_a301688b_4_k_cu_638d2cf3_142874cuda3std3__45__cpo4cendE,@object
	.size		_ZN40_INTERNAL_a301688b_4_k_cu_638d2cf3_142874cuda3std3__45__cpo4cendE,(_ZN40_INTERNAL_a301688b_4_k_cu_638d2cf3_142874cuda3std6ranges3__45__cpo4swapE - _ZN40_INTERNAL_a301688b_4_k_cu_638d2cf3_142874cuda3std3__45__cpo4cendE)
_ZN40_INTERNAL_a301688b_4_k_cu_638d2cf3_142874cuda3std3__45__cpo4cendE:
	.zero		1
	.type		_ZN40_INTERNAL_a301688b_4_k_cu_638d2cf3_142874cuda3std6ranges3__45__cpo4swapE,@object
	.size		_ZN40_INTERNAL_a301688b_4_k_cu_638d2cf3_142874cuda3std6ranges3__45__cpo4swapE,(.L_7 - _ZN40_INTERNAL_a301688b_4_k_cu_638d2cf3_142874cuda3std6ranges3__45__cpo4swapE)
_ZN40_INTERNAL_a301688b_4_k_cu_638d2cf3_142874cuda3std6ranges3__45__cpo4swapE:
	.zero		1
.L_7:


//--------------------- .nv.constant0._ZN7cutlass13device_kernelINS_4gemm6kernel13GemmUniversalIN4cute5tupleIJiiiiEEENS1_10collective13CollectiveMmaINS1_37MainloopSm90TmaGmmaWarpSpecializedFP8ILi14ENS5_IJNS4_1CILi2EEENSA_ILi1EEESC_EEENS1_32KernelTmaWarpSpecializedPingpongEEENS5_IJNSA_ILi64EEENSA_ILi192EEESG_EEENS_12float_e4m3_tENS5_IJlSC_lEEESJ_SK_NS4_8TiledMMAINS4_8MMA_AtomIJNS4_4SM904GMMA31MMA_64x192x32_F32E4M3E4M3_SS_TNILNSO_7ScaleInE1ELSQ_1EEEEEENS4_6LayoutINS5_IJSC_SC_SC_EEENS5_IJNSA_ILi0EEESV_SV_EEEEENS5_IJNS4_10UnderscoreESY_SY_EEEEENS4_13SM90_TMA_LOADENS4_14ComposedLayoutINS4_7SwizzleILi2ELi4ELi3EEENS4_18smem_ptr_flag_bitsILi8EEENST_INS5_IJNSA_ILi8EEESG_EEENS5_IJSG_SC_EEEEEEEvNS4_8identityENS4_23SM90_TMA_LOAD_MULTICASTES1B_vS1C_EENS_8epilogue10collective6detail29Sm90TmaWarpSpecializedAdapterINS1G_15DefaultEpilogueISJ_SK_SK_NS1F_6thread17LinearCombinationISJ_Li1EffLNS1K_9ScaleType4KindE0ELNS_15FloatRoundStyleE2ESJ_EENS1_15EpilogueDefaultEEEEEvvEEEEvNT_6ParamsE --------------------------
	.section	.nv.constant0._ZN7cutlass13device_kernelINS_4gemm6kernel13GemmUniversalIN4cute5tupleIJiiiiEEENS1_10collective13CollectiveMmaINS1_37MainloopSm90TmaGmmaWarpSpecializedFP8ILi14ENS5_IJNS4_1CILi2EEENSA_ILi1EEESC_EEENS1_32KernelTmaWarpSpecializedPingpongEEENS5_IJNSA_ILi64EEENSA_ILi192EEESG_EEENS_12float_e4m3_tENS5_IJlSC_lEEESJ_SK_NS4_8TiledMMAINS4_8MMA_AtomIJNS4_4SM904GMMA31MMA_64x192x32_F32E4M3E4M3_SS_TNILNSO_7ScaleInE1ELSQ_1EEEEEENS4_6LayoutINS5_IJSC_SC_SC_EEENS5_IJNSA_ILi0EEESV_SV_EEEEENS5_IJNS4_10UnderscoreESY_SY_EEEEENS4_13SM90_TMA_LOADENS4_14ComposedLayoutINS4_7SwizzleILi2ELi4ELi3EEENS4_18smem_ptr_flag_bitsILi8EEENST_INS5_IJNSA_ILi8EEESG_EEENS5_IJSG_SC_EEEEEEEvNS4_8identityENS4_23SM90_TMA_LOAD_MULTICASTES1B_vS1C_EENS_8epilogue10collective6detail29Sm90TmaWarpSpecializedAdapterINS1G_15DefaultEpilogueISJ_SK_SK_NS1F_6thread17LinearCombinationISJ_Li1EffLNS1K_9ScaleType4KindE0ELNS_15FloatRoundStyleE2ESJ_EENS1_15EpilogueDefaultEEEEEvvEEEEvNT_6ParamsE,"a",@progbits
	.sectionflags	@""
	.align	4
.nv.constant0._ZN7cutlass13device_kernelINS_4gemm6kernel13GemmUniversalIN4cute5tupleIJiiiiEEENS1_10collective13CollectiveMmaINS1_37MainloopSm90TmaGmmaWarpSpecializedFP8ILi14ENS5_IJNS4_1CILi2EEENSA_ILi1EEESC_EEENS1_32KernelTmaWarpSpecializedPingpongEEENS5_IJNSA_ILi64EEENSA_ILi192EEESG_EEENS_12float_e4m3_tENS5_IJlSC_lEEESJ_SK_NS4_8TiledMMAINS4_8MMA_AtomIJNS4_4SM904GMMA31MMA_64x192x32_F32E4M3E4M3_SS_TNILNSO_7ScaleInE1ELSQ_1EEEEEENS4_6LayoutINS5_IJSC_SC_SC_EEENS5_IJNSA_ILi0EEESV_SV_EEEEENS5_IJNS4_10UnderscoreESY_SY_EEEEENS4_13SM90_TMA_LOADENS4_14ComposedLayoutINS4_7SwizzleILi2ELi4ELi3EEENS4_18smem_ptr_flag_bitsILi8EEENST_INS5_IJNSA_ILi8EEESG_EEENS5_IJSG_SC_EEEEEEEvNS4_8identityENS4_23SM90_TMA_LOAD_MULTICASTES1B_vS1C_EENS_8epilogue10collective6detail29Sm90TmaWarpSpecializedAdapterINS1G_15DefaultEpilogueISJ_SK_SK_NS1F_6thread17LinearCombinationISJ_Li1EffLNS1K_9ScaleType4KindE0ELNS_15FloatRoundStyleE2ESJ_EENS1_15EpilogueDefaultEEEEEvvEEEEvNT_6ParamsE:
	.zero		1664


//--------------------- SYMBOLS --------------------------

	.type		.nv.reservedSmem.offset0,@object
	.size		.nv.reservedSmem.offset0,0x4
